	.target	sm_90a

	.elftype	@"ET_EXEC"


//--------------------- .note.nv.tkinfo           --------------------------
	.section	.note.nv.tkinfo,"",@"SHT_NOTE"
	.sectionflags	@"SHF_NOTE_NV_TKINFO"
	.tkinfo
        /*0018*/ 	.word	0x00000002
        /*0030*/ 	.string	""
        /*0030*/ 	.string	"ptxas"
        /*0030*/ 	.string	"Cuda compilation tools, release 13.0, V13.0.88"
        /*0030*/ 	.string	"Build cuda_13.0.r13.0/compiler.36424714_0"
        /*0030*/ 	.string	"-arch sm_90a -m 64 "



//--------------------- .note.nv.cuinfo           --------------------------
	.section	.note.nv.cuinfo,"",@"SHT_NOTE"
	.sectionflags	@"SHF_NOTE_NV_CUINFO"
        /*0018*/ 	.short	0x0002
        /*001a*/ 	.short	0x005a
        /*001c*/ 	.short	0x0082
	.zero		2


//--------------------- .nv.info                  --------------------------
	.section	.nv.info,"",@"SHT_CUDA_INFO"
	.align	4


	//----- nvinfo : EIATTR_REGCOUNT
	.align		4
        /*0000*/ 	.byte	0x04, 0x2f
        /*0002*/ 	.short	(.L_15 - .L_14)
	.align		4
.L_14:
        /*0004*/ 	.word	index@(_ZN7cutlass13device_kernelINS_4gemm6kernel13GemmUniversalIN4cute5tupleIJiiiiEEENS1_10collective13CollectiveMmaINS1_34MainloopSm90TmaGmmaWarpSpecializedILi6ENS5_IJNS4_1CILi1EEESB_SB_EEENS1_32KernelTmaWarpSpecializedPingpongEEENS5_IJNSA_ILi64EEENSA_ILi256EEESF_EEENS_10bfloat16_tENS5_IJlSB_lEEESI_SJ_NS4_8TiledMMAINS4_8MMA_AtomIJNS4_4SM904GMMA28MMA_64x256x16_F32BF16BF16_SSILNSN_5MajorE0ELSP_0ELNSN_7ScaleInE1ELSQ_1EEEEEENS4_6LayoutISC_NS5_IJNSA_ILi0EEESU_SU_EEEEENS5_IJNS4_10UnderscoreESX_SX_EEEEENS4_13SM90_TMA_LOADENS4_14ComposedLayoutINS4_7SwizzleILi3ELi4ELi3EEENS4_18smem_ptr_flag_bitsILi16EEENST_INS5_IJNSA_ILi8EEESF_EEENS5_IJSF_SB_EEEEEEEvNS4_8identityES10_S1A_vS1B_EENS_8epilogue10collective6detail29Sm90TmaWarpSpecializedAdapterINS1E_15DefaultEpilogueISI_SJ_SJ_NS1D_6thread17LinearCombinationISI_Li1EffLNS1I_9ScaleType4KindE0ELNS_15FloatRoundStyleE2ESI_EENS1_15EpilogueDefaultEEEEEvvEEEEvNT_6ParamsE)
        /*0008*/ 	.word	0x000000a8


	//----- nvinfo : EIATTR_FRAME_SIZE
	.align		4
.L_15:
        /*000c*/ 	.byte	0x04, 0x11
        /*000e*/ 	.short	(.L_17 - .L_16)
	.align		4
.L_16:
        /*0010*/ 	.word	index@(_ZN7cutlass13device_kernelINS_4gemm6kernel13GemmUniversalIN4cute5tupleIJiiiiEEENS1_10collective13CollectiveMmaINS1_34MainloopSm90TmaGmmaWarpSpecializedILi6ENS5_IJNS4_1CILi1EEESB_SB_EEENS1_32KernelTmaWarpSpecializedPingpongEEENS5_IJNSA_ILi64EEENSA_ILi256EEESF_EEENS_10bfloat16_tENS5_IJlSB_lEEESI_SJ_NS4_8TiledMMAINS4_8MMA_AtomIJNS4_4SM904GMMA28MMA_64x256x16_F32BF16BF16_SSILNSN_5MajorE0ELSP_0ELNSN_7ScaleInE1ELSQ_1EEEEEENS4_6LayoutISC_NS5_IJNSA_ILi0EEESU_SU_EEEEENS5_IJNS4_10UnderscoreESX_SX_EEEEENS4_13SM90_TMA_LOADENS4_14ComposedLayoutINS4_7SwizzleILi3ELi4ELi3EEENS4_18smem_ptr_flag_bitsILi16EEENST_INS5_IJNSA_ILi8EEESF_EEENS5_IJSF_SB_EEEEEEEvNS4_8identityES10_S1A_vS1B_EENS_8epilogue10collective6detail29Sm90TmaWarpSpecializedAdapterINS1E_15DefaultEpilogueISI_SJ_SJ_NS1D_6thread17LinearCombinationISI_Li1EffLNS1I_9ScaleType4KindE0ELNS_15FloatRoundStyleE2ESI_EENS1_15EpilogueDefaultEEEEEvvEEEEvNT_6ParamsE)
        /*0014*/ 	.word	0x00000008


	//----- nvinfo : EIATTR_MIN_STACK_SIZE
	.align		4
.L_17:
        /*0018*/ 	.byte	0x04, 0x12
        /*001a*/ 	.short	(.L_19 - .L_18)
	.align		4
.L_18:
        /*001c*/ 	.word	index@(_ZN7cutlass13device_kernelINS_4gemm6kernel13GemmUniversalIN4cute5tupleIJiiiiEEENS1_10collective13CollectiveMmaINS1_34MainloopSm90TmaGmmaWarpSpecializedILi6ENS5_IJNS4_1CILi1EEESB_SB_EEENS1_32KernelTmaWarpSpecializedPingpongEEENS5_IJNSA_ILi64EEENSA_ILi256EEESF_EEENS_10bfloat16_tENS5_IJlSB_lEEESI_SJ_NS4_8TiledMMAINS4_8MMA_AtomIJNS4_4SM904GMMA28MMA_64x256x16_F32BF16BF16_SSILNSN_5MajorE0ELSP_0ELNSN_7ScaleInE1ELSQ_1EEEEEENS4_6LayoutISC_NS5_IJNSA_ILi0EEESU_SU_EEEEENS5_IJNS4_10UnderscoreESX_SX_EEEEENS4_13SM90_TMA_LOADENS4_14ComposedLayoutINS4_7SwizzleILi3ELi4ELi3EEENS4_18smem_ptr_flag_bitsILi16EEENST_INS5_IJNSA_ILi8EEESF_EEENS5_IJSF_SB_EEEEEEEvNS4_8identityES10_S1A_vS1B_EENS_8epilogue10collective6detail29Sm90TmaWarpSpecializedAdapterINS1E_15DefaultEpilogueISI_SJ_SJ_NS1D_6thread17LinearCombinationISI_Li1EffLNS1I_9ScaleType4KindE0ELNS_15FloatRoundStyleE2ESI_EENS1_15EpilogueDefaultEEEEEvvEEEEvNT_6ParamsE)
        /*0020*/ 	.word	0x00000008
.L_19:


//--------------------- .nv.compat                --------------------------
	.section	.nv.compat,"",@"SHT_CUDA_COMPAT_INFO"
	.align	4
        /*0000*/ 	.byte	0x02, 0x09, 0x01, 0x00, 0x02, 0x02, 0x04, 0x00, 0x02, 0x05, 0x05, 0x00, 0x03, 0x07, 0x01, 0x01
        /*0010*/ 	.byte	0x02, 0x03, 0x01, 0x00, 0x02, 0x06, 0x01, 0x00, 0x04, 0x0b, 0x08, 0x00, 0x00, 0x00, 0x00, 0x00
        /*0020*/ 	.byte	0x00, 0x00, 0x00, 0x00


//--------------------- .nv.info._ZN7cutlass13device_kernelINS_4gemm6kernel13GemmUniversalIN4cute5tupleIJiiiiEEENS1_10collective13CollectiveMmaINS1_34MainloopSm90TmaGmmaWarpSpecializedILi6ENS5_IJNS4_1CILi1EEESB_SB_EEENS1_32KernelTmaWarpSpecializedPingpongEEENS5_IJNSA_ILi64EEENSA_ILi256EEESF_EEENS_10bfloat16_tENS5_IJlSB_lEEESI_SJ_NS4_8TiledMMAINS4_8MMA_AtomIJNS4_4SM904GMMA28MMA_64x256x16_F32BF16BF16_SSILNSN_5MajorE0ELSP_0ELNSN_7ScaleInE1ELSQ_1EEEEEENS4_6LayoutISC_NS5_IJNSA_ILi0EEESU_SU_EEEEENS5_IJNS4_10UnderscoreESX_SX_EEEEENS4_13SM90_TMA_LOADENS4_14ComposedLayoutINS4_7SwizzleILi3ELi4ELi3EEENS4_18smem_ptr_flag_bitsILi16EEENST_INS5_IJNSA_ILi8EEESF_EEENS5_IJSF_SB_EEEEEEEvNS4_8identityES10_S1A_vS1B_EENS_8epilogue10collective6detail29Sm90TmaWarpSpecializedAdapterINS1E_15DefaultEpilogueISI_SJ_SJ_NS1D_6thread17LinearCombinationISI_Li1EffLNS1I_9ScaleType4KindE0ELNS_15FloatRoundStyleE2ESI_EENS1_15EpilogueDefaultEEEEEvvEEEEvNT_6ParamsE --------------------------
	.section	.nv.info._ZN7cutlass13device_kernelINS_4gemm6kernel13GemmUniversalIN4cute5tupleIJiiiiEEENS1_10collective13CollectiveMmaINS1_34MainloopSm90TmaGmmaWarpSpecializedILi6ENS5_IJNS4_1CILi1EEESB_SB_EEENS1_32KernelTmaWarpSpecializedPingpongEEENS5_IJNSA_ILi64EEENSA_ILi256EEESF_EEENS_10bfloat16_tENS5_IJlSB_lEEESI_SJ_NS4_8TiledMMAINS4_8MMA_AtomIJNS4_4SM904GMMA28MMA_64x256x16_F32BF16BF16_SSILNSN_5MajorE0ELSP_0ELNSN_7ScaleInE1ELSQ_1EEEEEENS4_6LayoutISC_NS5_IJNSA_ILi0EEESU_SU_EEEEENS5_IJNS4_10UnderscoreESX_SX_EEEEENS4_13SM90_TMA_LOADENS4_14ComposedLayoutINS4_7SwizzleILi3ELi4ELi3EEENS4_18smem_ptr_flag_bitsILi16EEENST_INS5_IJNSA_ILi8EEESF_EEENS5_IJSF_SB_EEEEEEEvNS4_8identityES10_S1A_vS1B_EENS_8epilogue10collective6detail29Sm90TmaWarpSpecializedAdapterINS1E_15DefaultEpilogueISI_SJ_SJ_NS1D_6thread17LinearCombinationISI_Li1EffLNS1I_9ScaleType4KindE0ELNS_15FloatRoundStyleE2ESI_EENS1_15EpilogueDefaultEEEEEvvEEEEvNT_6ParamsE,"",@"SHT_CUDA_INFO"
	.sectionflags	@""
	.align	4


	//----- nvinfo : EIATTR_CUDA_API_VERSION
	.align		4
        /*0000*/ 	.byte	0x04, 0x37
        /*0002*/ 	.short	(.L_21 - .L_20)
.L_20:
        /*0004*/ 	.word	0x00000082


	//----- nvinfo : EIATTR_KPARAM_INFO
	.align		4
.L_21:
        /*0008*/ 	.byte	0x04, 0x17
        /*000a*/ 	.short	(.L_23 - .L_22)
.L_22:
        /*000c*/ 	.word	0x00000000
        /*0010*/ 	.short	0x0000
        /*0012*/ 	.short	0x0070
        /*0014*/ 	.byte	0x00, 0xf0, 0x01, 0x10


	//----- nvinfo : EIATTR_SPARSE_MMA_MASK
	.align		4
.L_23:
        /*0018*/ 	.byte	0x03, 0x50
        /*001a*/ 	.short	0x0000


	//----- nvinfo : EIATTR_MAXREG_COUNT
	.align		4
        /*001c*/ 	.byte	0x03, 0x1b
        /*001e*/ 	.short	0x00a8


	//----- nvinfo : EIATTR_NUM_BARRIERS
	.align		4
        /*0020*/ 	.byte	0x02, 0x4c
        /*0022*/ 	.byte	0x01
	.zero		1


	//----- nvinfo : EIATTR_EXTERNS
	.align		4
        /*0024*/ 	.byte	0x04, 0x0f
        /*0026*/ 	.short	(.L_25 - .L_24)


	//   ....[0]....
	.align		4
.L_24:
        /*0028*/ 	.word	index@(__assertfail)


	//----- nvinfo : EIATTR_ANNOTATIONS
	.align		4
.L_25:
        /*002c*/ 	.byte	0x04, 0x55
        /*002e*/ 	.short	(.L_27 - .L_26)


	//   ....[0]....
.L_26:
        /*0030*/ 	.word	0x00000001
        /*0034*/ 	.byte	0x10, 0x0b, 0x00, 0x00, 0x01, 0x00, 0x00, 0x00, 0x00, 0x9d, 0x00, 0x00, 0x01, 0x00, 0x00, 0x00
        /*0044*/ 	.byte	0x10, 0xa9, 0x00, 0x00


	//----- nvinfo : EIATTR_MERCURY_ISA_VERSION
	.align		4
.L_27:
        /*0048*/ 	.byte	0x03, 0x5f
        /*004a*/ 	.short	0x0101


	//----- nvinfo : EIATTR_INT_WARP_WIDE_INSTR_OFFSETS
	.align		4
        /*004c*/ 	.byte	0x04, 0x31
        /*004e*/ 	.short	(.L_29 - .L_28)


	//   ....[0]....
.L_28:
        /*0050*/ 	.word	0x00000420


	//   ....[1]....
        /*0054*/ 	.word	0x00000440


	//   ....[2]....
        /*0058*/ 	.word	0x000004c0


	//   ....[3]....
        /*005c*/ 	.word	0x000004d0


	//   ....[4]....
        /*0060*/ 	.word	0x000004e0


	//   ....[5]....
        /*0064*/ 	.word	0x00000500


	//   ....[6]....
        /*0068*/ 	.word	0x00000590


	//   ....[7]....
        /*006c*/ 	.word	0x000005b0


	//----- nvinfo : EIATTR_COOP_GROUP_MASK_REGIDS
	.align		4
.L_29:
        /*0070*/ 	.byte	0x04, 0x29
        /*0072*/ 	.short	(.L_31 - .L_30)


	//   ....[0]....
.L_30:
        /*0074*/ 	.word	0xffffffff


	//   ....[1]....
        /*0078*/ 	.word	0xffffffff


	//   ....[2]....
        /*007c*/ 	.word	0xffffffff


	//   ....[3]....
        /*0080*/ 	.word	0xffffffff


	//   ....[4]....
        /*0084*/ 	.word	0xffffffff


	//   ....[5]....
        /*0088*/ 	.word	0xffffffff


	//----- nvinfo : EIATTR_COOP_GROUP_INSTR_OFFSETS
	.align		4
.L_31:
        /*008c*/ 	.byte	0x04, 0x28
        /*008e*/ 	.short	(.L_33 - .L_32)


	//   ....[0]....
.L_32:
        /*0090*/ 	.word	0x00000070


	//   ....[1]....
        /*0094*/ 	.word	0x00000080


	//   ....[2]....
        /*0098*/ 	.word	0x00000140


	//   ....[3]....
        /*009c*/ 	.word	0x00000310


	//   ....[4]....
        /*00a0*/ 	.word	0x00000350


	//   ....[5]....
        /*00a4*/ 	.word	0x000003a0


	//----- nvinfo : EIATTR_REG_RECONFIG
	.align		4
.L_33:
        /*00a8*/ 	.byte	0x01, 0x54
	.zero		2


	//----- nvinfo : EIATTR_SYSCALL_OFFSETS
	.align		4
        /*00ac*/ 	.byte	0x04, 0x46
        /*00ae*/ 	.short	(.L_35 - .L_34)


	//   ....[0]....
.L_34:
        /*00b0*/ 	.word	0x000015c0


	//----- nvinfo : EIATTR_MBARRIER_INSTR_OFFSETS
	.align		4
.L_35:
        /*00b4*/ 	.byte	0x04, 0x39
        /*00b6*/ 	.short	(.L_37 - .L_36)


	//   ....[0]....
.L_36:
        /*00b8*/ 	.word	0x00000240
        /*00bc*/ 	.word	0x000000ff
        /*00c0*/ 	.word	0x00000000
        /*00c4*/ 	.short	0x0100
        /*00c6*/ 	.byte	0x08
	.zero		1


	//   ....[1]....
        /*00c8*/ 	.word	0x00000250
        /*00cc*/ 	.word	0x000000ff
        /*00d0*/ 	.word	0x00000030
        /*00d4*/ 	.short	0x0100
        /*00d6*/ 	.byte	0x08
	.zero		1


	//   ....[2]....
        /*00d8*/ 	.word	0x00000260
        /*00dc*/ 	.word	0x000000ff
        /*00e0*/ 	.word	0x00000008
        /*00e4*/ 	.short	0x0100
        /*00e6*/ 	.byte	0x08
	.zero		1


	//   ....[3]....
        /*00e8*/ 	.word	0x00000270
        /*00ec*/ 	.word	0x000000ff
        /*00f0*/ 	.word	0x00000038
        /*00f4*/ 	.short	0x0100
        /*00f6*/ 	.byte	0x08
	.zero		1


	//   ....[4]....
        /*00f8*/ 	.word	0x00000280
        /*00fc*/ 	.word	0x000000ff
        /*0100*/ 	.word	0x00000010
        /*0104*/ 	.short	0x0100
        /*0106*/ 	.byte	0x08
	.zero		1


	//   ....[5]....
        /*0108*/ 	.word	0x00000290
        /*010c*/ 	.word	0x000000ff
        /*0110*/ 	.word	0x00000040
        /*0114*/ 	.short	0x0100
        /*0116*/ 	.byte	0x08
	.zero		1


	//   ....[6]....
        /*0118*/ 	.word	0x000002a0
        /*011c*/ 	.word	0x000000ff
        /*0120*/ 	.word	0x00000018
        /*0124*/ 	.short	0x0100
        /*0126*/ 	.byte	0x08
	.zero		1


	//   ....[7]....
        /*0128*/ 	.word	0x000002b0
        /*012c*/ 	.word	0x000000ff
        /*0130*/ 	.word	0x00000048
        /*0134*/ 	.short	0x0100
        /*0136*/ 	.byte	0x08
	.zero		1


	//   ....[8]....
        /*0138*/ 	.word	0x000002c0
        /*013c*/ 	.word	0x000000ff
        /*0140*/ 	.word	0x00000020
        /*0144*/ 	.short	0x0100
        /*0146*/ 	.byte	0x08
	.zero		1


	//   ....[9]....
        /*0148*/ 	.word	0x000002d0
        /*014c*/ 	.word	0x000000ff
        /*0150*/ 	.word	0x00000050
        /*0154*/ 	.short	0x0100
        /*0156*/ 	.byte	0x08
	.zero		1


	//   ....[10]....
        /*0158*/ 	.word	0x000002e0
        /*015c*/ 	.word	0x000000ff
        /*0160*/ 	.word	0x00000028
        /*0164*/ 	.short	0x0100
        /*0166*/ 	.byte	0x08
	.zero		1


	//   ....[11]....
        /*0168*/ 	.word	0x000002f0
        /*016c*/ 	.word	0x000000ff
        /*0170*/ 	.word	0x00000058
        /*0174*/ 	.short	0x0100
        /*0176*/ 	.byte	0x08
	.zero		1


	//   ....[12]....
        /*0178*/ 	.word	0x000005f0
        /*017c*/ 	.word	0x000000ff
        /*0180*/ 	.word	0x00000090
        /*0184*/ 	.short	0x0100
        /*0186*/ 	.byte	0x08
	.zero		1


	//   ....[13]....
        /*0188*/ 	.word	0x00000660
        /*018c*/ 	.word	0x000000ff
        /*0190*/ 	.word	0x00000098
        /*0194*/ 	.short	0x0100
        /*0196*/ 	.byte	0x08
	.zero		1


	//   ....[14]....
        /*0198*/ 	.word	0x00000680
        /*019c*/ 	.word	0x000000ff
        /*01a0*/ 	.word	0x00000070
        /*01a4*/ 	.short	0x0100
        /*01a6*/ 	.byte	0x09
	.zero		1


	//   ....[15]....
        /*01a8*/ 	.word	0x00000690
        /*01ac*/ 	.word	0x000000ff
        /*01b0*/ 	.word	0x00000078
        /*01b4*/ 	.short	0x0100
        /*01b6*/ 	.byte	0x09
	.zero		1


	//   ....[16]....
        /*01b8*/ 	.word	0x000006a0
        /*01bc*/ 	.word	0x000000ff
        /*01c0*/ 	.word	0x00000080
        /*01c4*/ 	.short	0x0100
        /*01c6*/ 	.byte	0x09
	.zero		1


	//   ....[17]....
        /*01c8*/ 	.word	0x000006b0
        /*01cc*/ 	.word	0x000000ff
        /*01d0*/ 	.word	0x00000088
        /*01d4*/ 	.short	0x0100
        /*01d6*/ 	.byte	0x09
	.zero		1


	//   ....[18]....
        /*01d8*/ 	.word	0x000014a0
        /*01dc*/ 	.word	0x0000009d
        /*01e0*/ 	.word	0x00000000
        /*01e4*/ 	.short	0x010a
        /*01e6*/ 	.byte	0x2a
	.zero		1


	//   ....[19]....
        /*01e8*/ 	.word	0x00001640
        /*01ec*/ 	.word	0x00000003
        /*01f0*/ 	.word	0x00000000
        /*01f4*/ 	.short	0x010a
        /*01f6*/ 	.byte	0x3f
	.zero		1


	//   ....[20]....
        /*01f8*/ 	.word	0x000016a0
        /*01fc*/ 	.word	0x00000003
        /*0200*/ 	.word	0x00000000
        /*0204*/ 	.short	0x010a
        /*0206*/ 	.byte	0x3f
	.zero		1


	//   ....[21]....
        /*0208*/ 	.word	0x00001a30
        /*020c*/ 	.word	0x000000ff
        /*0210*/ 	.word	0x00000000
        /*0214*/ 	.short	0x010a
        /*0216*/ 	.byte	0x04
	.zero		1


	//   ....[22]....
        /*0218*/ 	.word	0x00001a70
        /*021c*/ 	.word	0x000000ff
        /*0220*/ 	.word	0x00000000
        /*0224*/ 	.short	0x010a
        /*0226*/ 	.byte	0x04
	.zero		1


	//   ....[23]....
        /*0228*/ 	.word	0x00001d00
        /*022c*/ 	.word	0x000000ff
        /*0230*/ 	.word	0x00000000
        /*0234*/ 	.short	0x0101
        /*0236*/ 	.byte	0x04
	.zero		1


	//   ....[24]....
        /*0238*/ 	.word	0x00001df0
        /*023c*/ 	.word	0x0000009e
        /*0240*/ 	.word	0x00000000
        /*0244*/ 	.short	0x0101
        /*0246*/ 	.byte	0x2d
	.zero		1


	//   ....[25]....
        /*0248*/ 	.word	0x00001ec0
        /*024c*/ 	.word	0x000000ff
        /*0250*/ 	.word	0x00000000
        /*0254*/ 	.short	0x0101
        /*0256*/ 	.byte	0x06
	.zero		1


	//   ....[26]....
        /*0258*/ 	.word	0x00001f70
        /*025c*/ 	.word	0x0000009d
        /*0260*/ 	.word	0x00000010
        /*0264*/ 	.short	0x010a
        /*0266*/ 	.byte	0x2a
	.zero		1


	//   ....[27]....
        /*0268*/ 	.word	0x00009d20
        /*026c*/ 	.word	0x000000a0
        /*0270*/ 	.word	0x00000000
        /*0274*/ 	.short	0x0101
        /*0276*/ 	.byte	0x2d
	.zero		1


	//   ....[28]....
        /*0278*/ 	.word	0x0000a680
        /*027c*/ 	.word	0x0000000a
        /*0280*/ 	.word	0x00000030
        /*0284*/ 	.short	0x010a
        /*0286*/ 	.byte	0x3f
	.zero		1


	//   ....[29]....
        /*0288*/ 	.word	0x0000aa20
        /*028c*/ 	.word	0x00000005
        /*0290*/ 	.word	0x00000098
        /*0294*/ 	.short	0x0101
        /*0296*/ 	.byte	0x3f
	.zero		1


	//   ....[30]....
        /*0298*/ 	.word	0x0000b1a0
        /*029c*/ 	.word	0x00000009
        /*02a0*/ 	.word	0x00000000
        /*02a4*/ 	.short	0x010a
        /*02a6*/ 	.byte	0x3f
	.zero		1


	//   ....[31]....
        /*02a8*/ 	.word	0x0000b220
        /*02ac*/ 	.word	0x00000008
        /*02b0*/ 	.word	0x00000000
        /*02b4*/ 	.short	0x010a
        /*02b6*/ 	.byte	0x3f
	.zero		1


	//   ....[32]....
        /*02b8*/ 	.word	0x0000b2b0
        /*02bc*/ 	.word	0x00000009
        /*02c0*/ 	.word	0x00000000
        /*02c4*/ 	.short	0x010a
        /*02c6*/ 	.byte	0x3f
	.zero		1


	//   ....[33]....
        /*02c8*/ 	.word	0x0000b340
        /*02cc*/ 	.word	0x00000008
        /*02d0*/ 	.word	0x00000000
        /*02d4*/ 	.short	0x010a
        /*02d6*/ 	.byte	0x3f
	.zero		1


	//   ....[34]....
        /*02d8*/ 	.word	0x0000b3d0
        /*02dc*/ 	.word	0x0000000b
        /*02e0*/ 	.word	0x00000000
        /*02e4*/ 	.short	0x010a
        /*02e6*/ 	.byte	0x3f
	.zero		1


	//   ....[35]....
        /*02e8*/ 	.word	0x0000b460
        /*02ec*/ 	.word	0x00000003
        /*02f0*/ 	.word	0x00000000
        /*02f4*/ 	.short	0x010a
        /*02f6*/ 	.byte	0x3f
	.zero		1


	//   ....[36]....
        /*02f8*/ 	.word	0x0000b4c0
        /*02fc*/ 	.word	0x0000009f
        /*0300*/ 	.word	0x00000000
        /*0304*/ 	.short	0x010a
        /*0306*/ 	.byte	0x3f
	.zero		1


	//   ....[37]....
        /*0308*/ 	.word	0x0000b510
        /*030c*/ 	.word	0x00000003
        /*0310*/ 	.word	0x00000000
        /*0314*/ 	.short	0x010a
        /*0316*/ 	.byte	0x3f
	.zero		1


	//   ....[38]....
        /*0318*/ 	.word	0x0000b570
        /*031c*/ 	.word	0x00000004
        /*0320*/ 	.word	0x00000000
        /*0324*/ 	.short	0x010a
        /*0326*/ 	.byte	0x3f
	.zero		1


	//   ....[39]....
        /*0328*/ 	.word	0x0000b5c0
        /*032c*/ 	.word	0x0000009f
        /*0330*/ 	.word	0x00000010
        /*0334*/ 	.short	0x010a
        /*0336*/ 	.byte	0x3f
	.zero		1


	//   ....[40]....
        /*0338*/ 	.word	0x0000b690
        /*033c*/ 	.word	0x0000000a
        /*0340*/ 	.word	0x00000030
        /*0344*/ 	.short	0x010a
        /*0346*/ 	.byte	0x3f
	.zero		1


	//   ....[41]....
        /*0348*/ 	.word	0x0000b760
        /*034c*/ 	.word	0x00000009
        /*0350*/ 	.word	0x00000000
        /*0354*/ 	.short	0x010a
        /*0356*/ 	.byte	0x3f
	.zero		1


	//   ....[42]....
        /*0358*/ 	.word	0x0000b7b0
        /*035c*/ 	.word	0x00000008
        /*0360*/ 	.word	0x00000000
        /*0364*/ 	.short	0x010a
        /*0366*/ 	.byte	0x3f
	.zero		1


	//   ....[43]....
        /*0368*/ 	.word	0x0000b800
        /*036c*/ 	.word	0x00000009
        /*0370*/ 	.word	0x00000000
        /*0374*/ 	.short	0x010a
        /*0376*/ 	.byte	0x3f
	.zero		1


	//   ....[44]....
        /*0378*/ 	.word	0x0000b850
        /*037c*/ 	.word	0x00000008
        /*0380*/ 	.word	0x00000000
        /*0384*/ 	.short	0x010a
        /*0386*/ 	.byte	0x3f
	.zero		1


	//   ....[45]....
        /*0388*/ 	.word	0x0000b8a0
        /*038c*/ 	.word	0x0000000b
        /*0390*/ 	.word	0x00000000
        /*0394*/ 	.short	0x010a
        /*0396*/ 	.byte	0x3f
	.zero		1


	//----- nvinfo : EIATTR_NUM_MBARRIERS
	.align		4
.L_37:
        /*0398*/ 	.byte	0x03, 0x38
        /*039a*/ 	.short	0x0012


	//----- nvinfo : EIATTR_EXIT_INSTR_OFFSETS
	.align		4
        /*039c*/ 	.byte	0x04, 0x1c
        /*039e*/ 	.short	(.L_39 - .L_38)


	//   ....[0]....
.L_38:
        /*03a0*/ 	.word	0x000011c0


	//   ....[1]....
        /*03a4*/ 	.word	0x00001220


	//   ....[2]....
        /*03a8*/ 	.word	0x0000a3b0


	//   ....[3]....
        /*03ac*/ 	.word	0x0000a3e0


	//   ....[4]....
        /*03b0*/ 	.word	0x0000b4b0


	//----- nvinfo : EIATTR_MAX_THREADS
	.align		4
.L_39:
        /*03b4*/ 	.byte	0x04, 0x05
        /*03b6*/ 	.short	(.L_41 - .L_40)
.L_40:
        /*03b8*/ 	.word	0x00000180
        /*03bc*/ 	.word	0x00000001
        /*03c0*/ 	.word	0x00000001


	//----- nvinfo : EIATTR_CRS_STACK_SIZE
	.align		4
.L_41:
        /*03c4*/ 	.byte	0x04, 0x1e
        /*03c6*/ 	.short	(.L_43 - .L_42)
.L_42:
        /*03c8*/ 	.word	0x00000000


	//----- nvinfo : EIATTR_CBANK_PARAM_SIZE
	.align		4
.L_43:
        /*03cc*/ 	.byte	0x03, 0x19
        /*03ce*/ 	.short	0x0470


	//----- nvinfo : EIATTR_PARAM_CBANK
	.align		4
        /*03d0*/ 	.byte	0x04, 0x0a
        /*03d2*/ 	.short	(.L_45 - .L_44)
	.align		4
.L_44:
        /*03d4*/ 	.word	index@(.nv.constant0._ZN7cutlass13device_kernelINS_4gemm6kernel13GemmUniversalIN4cute5tupleIJiiiiEEENS1_10collective13CollectiveMmaINS1_34MainloopSm90TmaGmmaWarpSpecializedILi6ENS5_IJNS4_1CILi1EEESB_SB_EEENS1_32KernelTmaWarpSpecializedPingpongEEENS5_IJNSA_ILi64EEENSA_ILi256EEESF_EEENS_10bfloat16_tENS5_IJlSB_lEEESI_SJ_NS4_8TiledMMAINS4_8MMA_AtomIJNS4_4SM904GMMA28MMA_64x256x16_F32BF16BF16_SSILNSN_5MajorE0ELSP_0ELNSN_7ScaleInE1ELSQ_1EEEEEENS4_6LayoutISC_NS5_IJNSA_ILi0EEESU_SU_EEEEENS5_IJNS4_10UnderscoreESX_SX_EEEEENS4_13SM90_TMA_LOADENS4_14ComposedLayoutINS4_7SwizzleILi3ELi4ELi3EEENS4_18smem_ptr_flag_bitsILi16EEENST_INS5_IJNSA_ILi8EEESF_EEENS5_IJSF_SB_EEEEEEEvNS4_8identityES10_S1A_vS1B_EENS_8epilogue10collective6detail29Sm90TmaWarpSpecializedAdapterINS1E_15DefaultEpilogueISI_SJ_SJ_NS1D_6thread17LinearCombinationISI_Li1EffLNS1I_9ScaleType4KindE0ELNS_15FloatRoundStyleE2ESI_EENS1_15EpilogueDefaultEEEEEvvEEEEvNT_6ParamsE)
        /*03d8*/ 	.short	0x0210
        /*03da*/ 	.short	0x0470


	//----- nvinfo : EIATTR_SW_WAR
	.align		4
.L_45:
        /*03dc*/ 	.byte	0x04, 0x36
        /*03de*/ 	.short	(.L_47 - .L_46)
.L_46:
        /*03e0*/ 	.word	0x00000008
.L_47:


//--------------------- .nv.callgraph             --------------------------
	.section	.nv.callgraph,"",@"SHT_CUDA_CALLGRAPH"
	.align	4
	.sectionentsize	8
	.align		4
        /*0000*/ 	.word	0x00000000
	.align		4
        /*0004*/ 	.word	0xffffffff
	.align		4
        /*0008*/ 	.word	index@(_ZN7cutlass13device_kernelINS_4gemm6kernel13GemmUniversalIN4cute5tupleIJiiiiEEENS1_10collective13CollectiveMmaINS1_34MainloopSm90TmaGmmaWarpSpecializedILi6ENS5_IJNS4_1CILi1EEESB_SB_EEENS1_32KernelTmaWarpSpecializedPingpongEEENS5_IJNSA_ILi64EEENSA_ILi256EEESF_EEENS_10bfloat16_tENS5_IJlSB_lEEESI_SJ_NS4_8TiledMMAINS4_8MMA_AtomIJNS4_4SM904GMMA28MMA_64x256x16_F32BF16BF16_SSILNSN_5MajorE0ELSP_0ELNSN_7ScaleInE1ELSQ_1EEEEEENS4_6LayoutISC_NS5_IJNSA_ILi0EEESU_SU_EEEEENS5_IJNS4_10UnderscoreESX_SX_EEEEENS4_13SM90_TMA_LOADENS4_14ComposedLayoutINS4_7SwizzleILi3ELi4ELi3EEENS4_18smem_ptr_flag_bitsILi16EEENST_INS5_IJNSA_ILi8EEESF_EEENS5_IJSF_SB_EEEEEEEvNS4_8identityES10_S1A_vS1B_EENS_8epilogue10collective6detail29Sm90TmaWarpSpecializedAdapterINS1E_15DefaultEpilogueISI_SJ_SJ_NS1D_6thread17LinearCombinationISI_Li1EffLNS1I_9ScaleType4KindE0ELNS_15FloatRoundStyleE2ESI_EENS1_15EpilogueDefaultEEEEEvvEEEEvNT_6ParamsE)
	.align		4
        /*000c*/ 	.word	index@(__assertfail)
	.align		4
        /*0010*/ 	.word	0x00000000
	.align		4
        /*0014*/ 	.word	0xfffffffe
	.align		4
        /*0018*/ 	.word	0x00000000
	.align		4
        /*001c*/ 	.word	0xfffffffd
	.align		4
        /*0020*/ 	.word	0x00000000
	.align		4
        /*0024*/ 	.word	0xfffffffc


//--------------------- .nv.constant4             --------------------------
	.section	.nv.constant4,"a",@progbits
	.align	8
	.align		8
.nv.constant4:
        /*0000*/ 	.dword	__assertfail
	.align		8
        /*0008*/ 	.dword	__unnamed_1
	.align		8
        /*0010*/ 	.dword	_ZN40_INTERNAL_34be2c36_4_k_cu_e6696b8c_294794cuda3std3__45__cpo5beginE
	.align		8
        /*0018*/ 	.dword	_ZN40_INTERNAL_34be2c36_4_k_cu_e6696b8c_294794cuda3std3__45__cpo3endE
	.align		8
        /*0020*/ 	.dword	_ZN40_INTERNAL_34be2c36_4_k_cu_e6696b8c_294794cuda3std3__45__cpo6cbeginE
	.align		8
        /*0028*/ 	.dword	_ZN40_INTERNAL_34be2c36_4_k_cu_e6696b8c_294794cuda3std3__45__cpo4cendE
	.align		8
        /*0030*/ 	.dword	_ZN40_INTERNAL_34be2c36_4_k_cu_e6696b8c_294794cuda3std3__442_GLOBAL__N__34be2c36_4_k_cu_e6696b8c_294796ignoreE
	.align		8
        /*0038*/ 	.dword	_ZN40_INTERNAL_34be2c36_4_k_cu_e6696b8c_294794cuda3std3__419piecewise_constructE
	.align		8
        /*0040*/ 	.dword	_ZN40_INTERNAL_34be2c36_4_k_cu_e6696b8c_294794cuda3std3__48in_placeE
	.align		8
        /*0048*/ 	.dword	_ZN40_INTERNAL_34be2c36_4_k_cu_e6696b8c_294794cuda3std6ranges3__45__cpo4swapE
	.align		8
        /*0050*/ 	.dword	_ZN40_INTERNAL_34be2c36_4_k_cu_e6696b8c_294794cuda3std6ranges3__45__cpo9iter_moveE
	.align		8
        /*0058*/ 	.dword	_ZN40_INTERNAL_34be2c36_4_k_cu_e6696b8c_294794cute7productE
	.align		8
        /*0060*/ 	.dword	_ZN40_INTERNAL_34be2c36_4_k_cu_e6696b8c_294794cute1_E
	.align		8
        /*0068*/ 	.dword	$str$22
	.align		8
        /*0070*/ 	.dword	$str$23


//--------------------- .text._ZN7cutlass13device_kernelINS_4gemm6kernel13GemmUniversalIN4cute5tupleIJiiiiEEENS1_10collective13CollectiveMmaINS1_34MainloopSm90TmaGmmaWarpSpecializedILi6ENS5_IJNS4_1CILi1EEESB_SB_EEENS1_32KernelTmaWarpSpecializedPingpongEEENS5_IJNSA_ILi64EEENSA_ILi256EEESF_EEENS_10bfloat16_tENS5_IJlSB_lEEESI_SJ_NS4_8TiledMMAINS4_8MMA_AtomIJNS4_4SM904GMMA28MMA_64x256x16_F32BF16BF16_SSILNSN_5MajorE0ELSP_0ELNSN_7ScaleInE1ELSQ_1EEEEEENS4_6LayoutISC_NS5_IJNSA_ILi0EEESU_SU_EEEEENS5_IJNS4_10UnderscoreESX_SX_EEEEENS4_13SM90_TMA_LOADENS4_14ComposedLayoutINS4_7SwizzleILi3ELi4ELi3EEENS4_18smem_ptr_flag_bitsILi16EEENST_INS5_IJNSA_ILi8EEESF_EEENS5_IJSF_SB_EEEEEEEvNS4_8identityES10_S1A_vS1B_EENS_8epilogue10collective6detail29Sm90TmaWarpSpecializedAdapterINS1E_15DefaultEpilogueISI_SJ_SJ_NS1D_6thread17LinearCombinationISI_Li1EffLNS1I_9ScaleType4KindE0ELNS_15FloatRoundStyleE2ESI_EENS1_15EpilogueDefaultEEEEEvvEEEEvNT_6ParamsE --------------------------
	.section	.text._ZN7cutlass13device_kernelINS_4gemm6kernel13GemmUniversalIN4cute5tupleIJiiiiEEENS1_10collective13CollectiveMmaINS1_34MainloopSm90TmaGmmaWarpSpecializedILi6ENS5_IJNS4_1CILi1EEESB_SB_EEENS1_32KernelTmaWarpSpecializedPingpongEEENS5_IJNSA_ILi64EEENSA_ILi256EEESF_EEENS_10bfloat16_tENS5_IJlSB_lEEESI_SJ_NS4_8TiledMMAINS4_8MMA_AtomIJNS4_4SM904GMMA28MMA_64x256x16_F32BF16BF16_SSILNSN_5MajorE0ELSP_0ELNSN_7ScaleInE1ELSQ_1EEEEEENS4_6LayoutISC_NS5_IJNSA_ILi0EEESU_SU_EEEEENS5_IJNS4_10UnderscoreESX_SX_EEEEENS4_13SM90_TMA_LOADENS4_14ComposedLayoutINS4_7SwizzleILi3ELi4ELi3EEENS4_18smem_ptr_flag_bitsILi16EEENST_INS5_IJNSA_ILi8EEESF_EEENS5_IJSF_SB_EEEEEEEvNS4_8identityES10_S1A_vS1B_EENS_8epilogue10collective6detail29Sm90TmaWarpSpecializedAdapterINS1E_15DefaultEpilogueISI_SJ_SJ_NS1D_6thread17LinearCombinationISI_Li1EffLNS1I_9ScaleType4KindE0ELNS_15FloatRoundStyleE2ESI_EENS1_15EpilogueDefaultEEEEEvvEEEEvNT_6ParamsE,"ax",@progbits
	.align	128
.text._ZN7cutlass13device_kernelINS_4gemm6kernel13GemmUniversalIN4cute5tupleIJiiiiEEENS1_10collective13CollectiveMmaINS1_34MainloopSm90TmaGmmaWarpSpecializedILi6ENS5_IJNS4_1CILi1EEESB_SB_EEENS1_32KernelTmaWarpSpecializedPingpongEEENS5_IJNSA_ILi64EEENSA_ILi256EEESF_EEENS_10bfloat16_tENS5_IJlSB_lEEESI_SJ_NS4_8TiledMMAINS4_8MMA_AtomIJNS4_4SM904GMMA28MMA_64x256x16_F32BF16BF16_SSILNSN_5MajorE0ELSP_0ELNSN_7ScaleInE1ELSQ_1EEEEEENS4_6LayoutISC_NS5_IJNSA_ILi0EEESU_SU_EEEEENS5_IJNS4_10UnderscoreESX_SX_EEEEENS4_13SM90_TMA_LOADENS4_14ComposedLayoutINS4_7SwizzleILi3ELi4ELi3EEENS4_18smem_ptr_flag_bitsILi16EEENST_INS5_IJNSA_ILi8EEESF_EEENS5_IJSF_SB_EEEEEEEvNS4_8identityES10_S1A_vS1B_EENS_8epilogue10collective6detail29Sm90TmaWarpSpecializedAdapterINS1E_15DefaultEpilogueISI_SJ_SJ_NS1D_6thread17LinearCombinationISI_Li1EffLNS1I_9ScaleType4KindE0ELNS_15FloatRoundStyleE2ESI_EENS1_15EpilogueDefaultEEEEEvvEEEEvNT_6ParamsE:
        .type           _ZN7cutlass13device_kernelINS_4gemm6kernel13GemmUniversalIN4cute5tupleIJiiiiEEENS1_10collective13CollectiveMmaINS1_34MainloopSm90TmaGmmaWarpSpecializedILi6ENS5_IJNS4_1CILi1EEESB_SB_EEENS1_32KernelTmaWarpSpecializedPingpongEEENS5_IJNSA_ILi64EEENSA_ILi256EEESF_EEENS_10bfloat16_tENS5_IJlSB_lEEESI_SJ_NS4_8TiledMMAINS4_8MMA_AtomIJNS4_4SM904GMMA28MMA_64x256x16_F32BF16BF16_SSILNSN_5MajorE0ELSP_0ELNSN_7ScaleInE1ELSQ_1EEEEEENS4_6LayoutISC_NS5_IJNSA_ILi0EEESU_SU_EEEEENS5_IJNS4_10UnderscoreESX_SX_EEEEENS4_13SM90_TMA_LOADENS4_14ComposedLayoutINS4_7SwizzleILi3ELi4ELi3EEENS4_18smem_ptr_flag_bitsILi16EEENST_INS5_IJNSA_ILi8EEESF_EEENS5_IJSF_SB_EEEEEEEvNS4_8identityES10_S1A_vS1B_EENS_8epilogue10collective6detail29Sm90TmaWarpSpecializedAdapterINS1E_15DefaultEpilogueISI_SJ_SJ_NS1D_6thread17LinearCombinationISI_Li1EffLNS1I_9ScaleType4KindE0ELNS_15FloatRoundStyleE2ESI_EENS1_15EpilogueDefaultEEEEEvvEEEEvNT_6ParamsE,@function
        .size           _ZN7cutlass13device_kernelINS_4gemm6kernel13GemmUniversalIN4cute5tupleIJiiiiEEENS1_10collective13CollectiveMmaINS1_34MainloopSm90TmaGmmaWarpSpecializedILi6ENS5_IJNS4_1CILi1EEESB_SB_EEENS1_32KernelTmaWarpSpecializedPingpongEEENS5_IJNSA_ILi64EEENSA_ILi256EEESF_EEENS_10bfloat16_tENS5_IJlSB_lEEESI_SJ_NS4_8TiledMMAINS4_8MMA_AtomIJNS4_4SM904GMMA28MMA_64x256x16_F32BF16BF16_SSILNSN_5MajorE0ELSP_0ELNSN_7ScaleInE1ELSQ_1EEEEEENS4_6LayoutISC_NS5_IJNSA_ILi0EEESU_SU_EEEEENS5_IJNS4_10UnderscoreESX_SX_EEEEENS4_13SM90_TMA_LOADENS4_14ComposedLayoutINS4_7SwizzleILi3ELi4ELi3EEENS4_18smem_ptr_flag_bitsILi16EEENST_INS5_IJNSA_ILi8EEESF_EEENS5_IJSF_SB_EEEEEEEvNS4_8identityES10_S1A_vS1B_EENS_8epilogue10collective6detail29Sm90TmaWarpSpecializedAdapterINS1E_15DefaultEpilogueISI_SJ_SJ_NS1D_6thread17LinearCombinationISI_Li1EffLNS1I_9ScaleType4KindE0ELNS_15FloatRoundStyleE2ESI_EENS1_15EpilogueDefaultEEEEEvvEEEEvNT_6ParamsE,(.L_x_329 - _ZN7cutlass13device_kernelINS_4gemm6kernel13GemmUniversalIN4cute5tupleIJiiiiEEENS1_10collective13CollectiveMmaINS1_34MainloopSm90TmaGmmaWarpSpecializedILi6ENS5_IJNS4_1CILi1EEESB_SB_EEENS1_32KernelTmaWarpSpecializedPingpongEEENS5_IJNSA_ILi64EEENSA_ILi256EEESF_EEENS_10bfloat16_tENS5_IJlSB_lEEESI_SJ_NS4_8TiledMMAINS4_8MMA_AtomIJNS4_4SM904GMMA28MMA_64x256x16_F32BF16BF16_SSILNSN_5MajorE0ELSP_0ELNSN_7ScaleInE1ELSQ_1EEEEEENS4_6LayoutISC_NS5_IJNSA_ILi0EEESU_SU_EEEEENS5_IJNS4_10UnderscoreESX_SX_EEEEENS4_13SM90_TMA_LOADENS4_14ComposedLayoutINS4_7SwizzleILi3ELi4ELi3EEENS4_18smem_ptr_flag_bitsILi16EEENST_INS5_IJNSA_ILi8EEESF_EEENS5_IJSF_SB_EEEEEEEvNS4_8identityES10_S1A_vS1B_EENS_8epilogue10collective6detail29Sm90TmaWarpSpecializedAdapterINS1E_15DefaultEpilogueISI_SJ_SJ_NS1D_6thread17LinearCombinationISI_Li1EffLNS1I_9ScaleType4KindE0ELNS_15FloatRoundStyleE2ESI_EENS1_15EpilogueDefaultEEEEEvvEEEEvNT_6ParamsE)
        .other          _ZN7cutlass13device_kernelINS_4gemm6kernel13GemmUniversalIN4cute5tupleIJiiiiEEENS1_10collective13CollectiveMmaINS1_34MainloopSm90TmaGmmaWarpSpecializedILi6ENS5_IJNS4_1CILi1EEESB_SB_EEENS1_32KernelTmaWarpSpecializedPingpongEEENS5_IJNSA_ILi64EEENSA_ILi256EEESF_EEENS_10bfloat16_tENS5_IJlSB_lEEESI_SJ_NS4_8TiledMMAINS4_8MMA_AtomIJNS4_4SM904GMMA28MMA_64x256x16_F32BF16BF16_SSILNSN_5MajorE0ELSP_0ELNSN_7ScaleInE1ELSQ_1EEEEEENS4_6LayoutISC_NS5_IJNSA_ILi0EEESU_SU_EEEEENS5_IJNS4_10UnderscoreESX_SX_EEEEENS4_13SM90_TMA_LOADENS4_14ComposedLayoutINS4_7SwizzleILi3ELi4ELi3EEENS4_18smem_ptr_flag_bitsILi16EEENST_INS5_IJNSA_ILi8EEESF_EEENS5_IJSF_SB_EEEEEEEvNS4_8identityES10_S1A_vS1B_EENS_8epilogue10collective6detail29Sm90TmaWarpSpecializedAdapterINS1E_15DefaultEpilogueISI_SJ_SJ_NS1D_6thread17LinearCombinationISI_Li1EffLNS1I_9ScaleType4KindE0ELNS_15FloatRoundStyleE2ESI_EENS1_15EpilogueDefaultEEEEEvvEEEEvNT_6ParamsE,@"STO_CUDA_ENTRY STV_DEFAULT"
_ZN7cutlass13device_kernelINS_4gemm6kernel13GemmUniversalIN4cute5tupleIJiiiiEEENS1_10collective13CollectiveMmaINS1_34MainloopSm90TmaGmmaWarpSpecializedILi6ENS5_IJNS4_1CILi1EEESB_SB_EEENS1_32KernelTmaWarpSpecializedPingpongEEENS5_IJNSA_ILi64EEENSA_ILi256EEESF_EEENS_10bfloat16_tENS5_IJlSB_lEEESI_SJ_NS4_8TiledMMAINS4_8MMA_AtomIJNS4_4SM904GMMA28MMA_64x256x16_F32BF16BF16_SSILNSN_5MajorE0ELSP_0ELNSN_7ScaleInE1ELSQ_1EEEEEENS4_6LayoutISC_NS5_IJNSA_ILi0EEESU_SU_EEEEENS5_IJNS4_10UnderscoreESX_SX_EEEEENS4_13SM90_TMA_LOADENS4_14ComposedLayoutINS4_7SwizzleILi3ELi4ELi3EEENS4_18smem_ptr_flag_bitsILi16EEENST_INS5_IJNSA_ILi8EEESF_EEENS5_IJSF_SB_EEEEEEEvNS4_8identityES10_S1A_vS1B_EENS_8epilogue10collective6detail29Sm90TmaWarpSpecializedAdapterINS1E_15DefaultEpilogueISI_SJ_SJ_NS1D_6thread17LinearCombinationISI_Li1EffLNS1I_9ScaleType4KindE0ELNS_15FloatRoundStyleE2ESI_EENS1_15EpilogueDefaultEEEEEvvEEEEvNT_6ParamsE:
[----:B------:R-:W0:Y:S02]  /*0000*/  LDC R1, c[0x0][0x28] ;  /* 0x00000a00ff017b82 */ /* 0x000e240000000800 */
[----:B0-----:R-:W-:Y:S01]  /*0010*/  VIADD R1, R1, 0xfffffff8 ;  /* 0xfffffff801017836 */ /* 0x001fe20000000000 */
[----:B------:R-:W0:Y:S01]  /*0020*/  S2R R4, SR_TID.X ;  /* 0x0000000000047919 */ /* 0x000e220000002100 */
[----:B------:R-:W-:Y:S01]  /*0030*/  ELECT P0, URZ, PT ;  /* 0x00000000003f782f */ /* 0x000fe20003800000 */
[----:B------:R-:W-:Y:S01]  /*0040*/  BSSY B0, `(.L_x_0) ;  /* 0x000000f000007945 */ /* 0x000fe20003800000 */
[--C-:B0-----:R-:W-:Y:S02]  /*0050*/  SHF.R.U32.HI R0, RZ, 0x5, R4.reuse ;  /* 0x00000005ff007819 */ /* 0x101fe40000011604 */
[----:B------:R-:W-:-:S03]  /*0060*/  SHF.R.U32.HI R5, RZ, 0x7, R4 ;  /* 0x00000007ff057819 */ /* 0x000fc60000011604 */
[----:B------:R-:W0:Y:S04]  /*0070*/  SHFL.IDX PT, R2, R0, RZ, 0x1f ;  /* 0x00001fff00027589 */ /* 0x000e2800000e0000 */
[----:B------:R1:W2:Y:S01]  /*0080*/  SHFL.IDX PT, R8, R5, RZ, 0x1f ;  /* 0x00001fff05087589 */ /* 0x0002a200000e0000 */
[----:B0-----:R-:W-:-:S13]  /*0090*/  ISETP.NE.OR P0, PT, R2, RZ, !P0 ;  /* 0x000000ff0200720c */ /* 0x001fda0004705670 */
[----:B-12---:R-:W-:Y:S05]  /*00a0*/  @P0 BRA `(.L_x_1) ;  /* 0x0000000000200947 */ /* 0x006fea0003800000 */
[----:B------:R-:W-:Y:S02]  /*00b0*/  ULDC.64 UR4, c[0x0][0x198] ;  /* 0x0000660000047ab9 */ /* 0x000fe40000000a00 */
[----:B------:R-:W-:Y:S02]  /*00c0*/  UIADD3 UR6, UP0, UR4, 0xf0, URZ ;  /* 0x000000f004067890 */ /* 0x000fe4000ff1e03f */
[----:B------:R-:W-:Y:S02]  /*00d0*/  UIADD3 UR4, UP1, UR4, 0x1f0, URZ ;  /* 0x000001f004047890 */ /* 0x000fe4000ff3e03f */
[----:B------:R-:W-:Y:S02]  /*00e0*/  UIADD3.X UR7, URZ, UR5, URZ, UP0, !UPT ;  /* 0x000000053f077290 */ /* 0x000fe400087fe43f */
[----:B------:R-:W-:-:S07]  /*00f0*/  UIADD3.X UR5, URZ, UR5, URZ, UP1, !UPT ;  /* 0x000000053f057290 */ /* 0x000fce0008ffe43f */
[----:B------:R0:W-:Y:S02]  /*0100*/  UTMACCTL.PF [UR6] ;  /* 0x00000000060079b9 */ /* 0x0001e40008040000 */
[----:B------:R0:W-:Y:S02]  /*0110*/  UTMACCTL.PF [UR4] ;  /* 0x00000000040079b9 */ /* 0x0001e40008040000 */
[----:B0-----:R-:W-:Y:S01]  /*0120*/  NOP ;  /* 0x0000000000007918 */ /* 0x001fe20000000000 */
.L_x_1:
[----:B------:R-:W-:Y:S05]  /*0130*/  BSYNC B0 ;  /* 0x0000000000007941 */ /* 0x000fea0003800000 */
.L_x_0:
[----:B------:R-:W0:Y:S02]  /*0140*/  SHFL.IDX PT, R3, R0, RZ, 0x1f ;  /* 0x00001fff00037589 */ /* 0x000e2400000e0000 */
[----:B0-----:R-:W-:-:S13]  /*0150*/  ISETP.NE.AND P0, PT, R3, RZ, PT ;  /* 0x000000ff0300720c */ /* 0x001fda0003f05270 */
[----:B------:R-:W-:Y:S05]  /*0160*/  @P0 BRA `(.L_x_2) ;  /* 0x0000000000680947 */ /* 0x000fea0003800000 */
[----:B------:R-:W0:Y:S01]  /*0170*/  S2UR UR8, SR_CgaCtaId ;  /* 0x00000000000879c3 */ /* 0x000e220000008800 */
[----:B------:R-:W-:Y:S01]  /*0180*/  UMOV UR4, 0x400 ;  /* 0x0000040000047882 */ /* 0x000fe20000000000 */
[----:B------:R-:W-:Y:S01]  /*0190*/  UMOV UR5, 0x1 ;  /* 0x0000000100057882 */ /* 0x000fe20000000000 */
[----:B------:R-:W-:Y:S01]  /*01a0*/  UMOV UR6, 0x80 ;  /* 0x0000008000067882 */ /* 0x000fe20000000000 */
[----:B------:R-:W-:Y:S01]  /*01b0*/  ELECT P0, URZ, PT ;  /* 0x00000000003f782f */ /* 0x000fe20003800000 */
[----:B------:R-:W-:-:S04]  /*01c0*/  UIADD3 UR6, -UR6, 0x100000, URZ ;  /* 0x0010000006067890 */ /* 0x000fc8000fffe13f */
[----:B------:R-:W-:Y:S02]  /*01d0*/  USHF.L.U32 UR7, UR6, 0xb, URZ ;  /* 0x0000000b06077899 */ /* 0x000fe4000800063f */
[----:B------:R-:W-:Y:S02]  /*01e0*/  USHF.L.U32 UR6, UR6, 0x1, URZ ;  /* 0x0000000106067899 */ /* 0x000fe4000800063f */
[----:B0-----:R-:W-:Y:S02]  /*01f0*/  ULEA UR8, UR8, UR4, 0x18 ;  /* 0x0000000408087291 */ /* 0x001fe4000f8ec03f */
[----:B------:R-:W-:-:S04]  /*0200*/  UIADD3 UR4, -UR5, 0x100000, URZ ;  /* 0x0010000005047890 */ /* 0x000fc8000fffe13f */
[----:B------:R-:W-:Y:S02]  /*0210*/  USHF.L.U32 UR5, UR4, 0xb, URZ ;  /* 0x0000000b04057899 */ /* 0x000fe4000800063f */
[----:B------:R-:W-:Y:S01]  /*0220*/  USHF.L.U32 UR4, UR4, 0x1, URZ ;  /* 0x0000000104047899 */ /* 0x000fe2000800063f */
[----:B------:R-:W0:Y:S11]  /*0230*/  FENCE.VIEW.ASYNC.S ;  /* 0x00000000000073c6 */ /* 0x000e360000000000 */
[----:B0-----:R0:W1:Y:S01]  /*0240*/  SYNCS.EXCH.64 URZ, [UR8], UR4 ;  /* 0x00000004083f75b2 */ /* 0x0010620008000100 */
[----:B------:R0:W2:Y:S01]  /*0250*/  SYNCS.EXCH.64 URZ, [UR8+0x30], UR6 ;  /* 0x00003006083f75b2 */ /* 0x0000a20008000100 */
[----:B------:R0:W3:Y:S01]  /*0260*/  SYNCS.EXCH.64 URZ, [UR8+0x8], UR4 ;  /* 0x00000804083f75b2 */ /* 0x0000e20008000100 */
[----:B------:R0:W4:Y:S01]  /*0270*/  SYNCS.EXCH.64 URZ, [UR8+0x38], UR6 ;  /* 0x00003806083f75b2 */ /* 0x0001220008000100 */
[----:B------:R0:W0:Y:S01]  /*0280*/  SYNCS.EXCH.64 URZ, [UR8+0x10], UR4 ;  /* 0x00001004083f75b2 */ /* 0x0000220008000100 */
[----:B------:R0:W0:Y:S01]  /*0290*/  SYNCS.EXCH.64 URZ, [UR8+0x40], UR6 ;  /* 0x00004006083f75b2 */ /* 0x0000220008000100 */
[----:B------:R0:W0:Y:S01]  /*02a0*/  SYNCS.EXCH.64 URZ, [UR8+0x18], UR4 ;  /* 0x00001804083f75b2 */ /* 0x0000220008000100 */
[----:B------:R0:W0:Y:S01]  /*02b0*/  SYNCS.EXCH.64 URZ, [UR8+0x48], UR6 ;  /* 0x00004806083f75b2 */ /* 0x0000220008000100 */
[----:B------:R0:W0:Y:S01]  /*02c0*/  SYNCS.EXCH.64 URZ, [UR8+0x20], UR4 ;  /* 0x00002004083f75b2 */ /* 0x0000220008000100 */
[----:B------:R0:W0:Y:S01]  /*02d0*/  SYNCS.EXCH.64 URZ, [UR8+0x50], UR6 ;  /* 0x00005006083f75b2 */ /* 0x0000220008000100 */
[----:B------:R0:W0:Y:S01]  /*02e0*/  SYNCS.EXCH.64 URZ, [UR8+0x28], UR4 ;  /* 0x00002804083f75b2 */ /* 0x0000220008000100 */
[----:B------:R0:W0:Y:S01]  /*02f0*/  SYNCS.EXCH.64 URZ, [UR8+0x58], UR6 ;  /* 0x00005806083f75b2 */ /* 0x0000220008000100 */
[----:B------:R-:W-:Y:S01]  /*0300*/  NOP ;  /* 0x0000000000007918 */ /* 0x000fe20000000000 */
.L_x_2:
[----:B------:R-:W5:Y:S01]  /*0310*/  SHFL.IDX PT, R6, R0, RZ, 0x1f ;  /* 0x00001fff00067589 */ /* 0x000f6200000e0000 */
[----:B------:R-:W-:Y:S01]  /*0320*/  ELECT P0, URZ, PT ;  /* 0x00000000003f782f */ /* 0x000fe20003800000 */
[----:B------:R-:W-:Y:S01]  /*0330*/  NOP ;  /* 0x0000000000007918 */ /* 0x000fe20000000000 */
[----:B------:R-:W-:Y:S01]  /*0340*/  ELECT P1, URZ, PT ;  /* 0x00000000003f782f */ /* 0x000fe20003820000 */
[----:B------:R-:W1:Y:S01]  /*0350*/  SHFL.IDX PT, R3, R0, RZ, 0x1f ;  /* 0x00001fff00037589 */ /* 0x000e6200000e0000 */
[----:B0-----:R-:W-:Y:S01]  /*0360*/  UMOV UR4, 0x20 ;  /* 0x0000002000047882 */ /* 0x001fe20000000000 */
[----:B------:R-:W-:Y:S01]  /*0370*/  UMOV UR11, 0x80 ;  /* 0x00000080000b7882 */ /* 0x000fe20000000000 */
[----:B------:R-:W-:Y:S01]  /*0380*/  NOP ;  /* 0x0000000000007918 */ /* 0x000fe20000000000 */
[C---:B------:R-:W-:Y:S01]  /*0390*/  VIADD R33, R8.reuse, 0xffffffff ;  /* 0xffffffff08217836 */ /* 0x040fe20000000000 */
[----:B------:R-:W0:Y:S01]  /*03a0*/  SHFL.IDX PT, R5, R5, RZ, 0x1f ;  /* 0x00001fff05057589 */ /* 0x000e2200000e0000 */
[----:B------:R-:W-:Y:S01]  /*03b0*/  ULDC.64 UR36, c[0x0][0x208] ;  /* 0x0000820000247ab9 */ /* 0x000fe20000000a00 */
[----:B------:R-:W-:-:S02]  /*03c0*/  ISETP.NE.AND P2, PT, R8, RZ, PT ;  /* 0x000000ff0800720c */ /* 0x000fc40003f45270 */
[----:B------:R-:W-:Y:S02]  /*03d0*/  ISETP.GE.U32.AND P3, PT, R33, 0x2, PT ;  /* 0x000000022100780c */ /* 0x000fe40003f66070 */
[----:B-----5:R-:W-:Y:S02]  /*03e0*/  ISETP.NE.OR P0, PT, R6, RZ, !P0 ;  /* 0x000000ff0600720c */ /* 0x020fe40004705670 */
[----:B-1----:R-:W-:Y:S02]  /*03f0*/  ISETP.NE.OR P1, PT, R3, RZ, !P1 ;  /* 0x000000ff0300720c */ /* 0x002fe40004f25670 */
[----:B------:R-:W-:-:S04]  /*0400*/  SHF.R.S32.HI R3, RZ, 0x1f, R2 ;  /* 0x0000001fff037819 */ /* 0x000fc80000011402 */
[----:B------:R-:W-:-:S05]  /*0410*/  LEA.HI R3, R3, R2, RZ, 0x2 ;  /* 0x0000000203037211 */ /* 0x000fca00078f10ff */
[----:B------:R-:W-:Y:S01]  /*0420*/  VOTEU.ALL UP0, P0 ;  /* 0x00000000003f7886 */ /* 0x000fe20000000000 */
[----:B------:R-:W-:Y:S01]  /*0430*/  LOP3.LUT R3, R3, 0xfffffffc, RZ, 0xc0, !PT ;  /* 0xfffffffc03037812 */ /* 0x000fe200078ec0ff */
[----:B------:R-:W-:-:S03]  /*0440*/  VOTEU.ALL UP1, P1 ;  /* 0x00000000003f7886 */ /* 0x000fc60000820000 */
[----:B------:R-:W1:Y:S01]  /*0450*/  @!UP0 S2UR UR7, SR_CgaCtaId ;  /* 0x00000000000789c3 */ /* 0x000e620000008800 */
[----:B------:R-:W-:Y:S01]  /*0460*/  @!UP0 UMOV UR6, 0x400 ;  /* 0x0000040000068882 */ /* 0x000fe20000000000 */
[----:B------:R-:W-:-:S04]  /*0470*/  @!UP0 UIADD3 UR4, -UR4, 0x100000, URZ ;  /* 0x0010000004048890 */ /* 0x000fc8000fffe13f */
[----:B------:R-:W-:Y:S02]  /*0480*/  @!UP0 USHF.L.U32 UR5, UR4, 0xb, URZ ;  /* 0x0000000b04058899 */ /* 0x000fe4000800063f */
[----:B------:R-:W-:Y:S01]  /*0490*/  @!UP0 USHF.L.U32 UR4, UR4, 0x1, URZ ;  /* 0x0000000104048899 */ /* 0x000fe2000800063f */
[----:B------:R-:W-:Y:S01]  /*04a0*/  IMAD.IADD R0, R2, 0x1, -R3 ;  /* 0x0000000102007824 */ /* 0x000fe200078e0a03 */
[----:B------:R-:W-:Y:S01]  /*04b0*/  @!UP1 UMOV UR9, 0x400 ;  /* 0x0000040000099882 */ /* 0x000fe20000000000 */
[----:B------:R-:W-:Y:S01]  /*04c0*/  VOTEU.ALL UP2, P1 ;  /* 0x00000000003f7886 */ /* 0x000fe20000840000 */
[----:B------:R-:W-:Y:S01]  /*04d0*/  VOTEU.ALL UP3, P1 ;  /* 0x00000000003f7886 */ /* 0x000fe20000860000 */
[----:B------:R-:W-:Y:S01]  /*04e0*/  VOTEU.ALL UP4, P1 ;  /* 0x00000000003f7886 */ /* 0x000fe20000880000 */
[----:B------:R-:W5:Y:S01]  /*04f0*/  @!UP1 S2UR UR10, SR_CgaCtaId ;  /* 0x00000000000a99c3 */ /* 0x000f620000008800 */
[----:B------:R-:W-:Y:S01]  /*0500*/  VOTEU.ALL UP5, P1 ;  /* 0x00000000003f7886 */ /* 0x000fe200008a0000 */
[----:B------:R-:W-:-:S04]  /*0510*/  SHF.R.S32.HI R3, RZ, 0x1f, R4 ;  /* 0x0000001fff037819 */ /* 0x000fc80000011404 */
[----:B------:R-:W-:-:S04]  /*0520*/  LEA.HI R3, R3, R4, RZ, 0x7 ;  /* 0x0000000403037211 */ /* 0x000fc800078f38ff */
[----:B------:R-:W-:-:S05]  /*0530*/  LOP3.LUT R3, R3, 0xffffff80, RZ, 0xc0, !PT ;  /* 0xffffff8003037812 */ /* 0x000fca00078ec0ff */
[----:B------:R-:W-:Y:S01]  /*0540*/  IMAD.IADD R3, R4, 0x1, -R3 ;  /* 0x0000000104037824 */ /* 0x000fe200078e0a03 */
[----:B-1----:R-:W-:Y:S02]  /*0550*/  @!UP0 ULEA UR8, UR7, UR6, 0x18 ;  /* 0x0000000607088291 */ /* 0x002fe4000f8ec03f */
[----:B------:R-:W-:-:S04]  /*0560*/  @!UP1 UIADD3 UR6, -UR11, 0x100000, URZ ;  /* 0x001000000b069890 */ /* 0x000fc8000fffe13f */
[----:B------:R-:W-:Y:S02]  /*0570*/  @!UP1 USHF.L.U32 UR7, UR6, 0xb, URZ ;  /* 0x0000000b06079899 */ /* 0x000fe4000800063f */
[----:B------:R-:W-:Y:S01]  /*0580*/  @!UP1 USHF.L.U32 UR6, UR6, 0x1, URZ ;  /* 0x0000000106069899 */ /* 0x000fe2000800063f */
[----:B------:R-:W-:Y:S01]  /*0590*/  VOTEU.ALL UP0, P0 ;  /* 0x00000000003f7886 */ /* 0x000fe20000000000 */
[----:B-----5:R-:W-:Y:S01]  /*05a0*/  @!UP1 ULEA UR9, UR10, UR9, 0x18 ;  /* 0x000000090a099291 */ /* 0x020fe2000f8ec03f */
[----:B------:R-:W-:Y:S02]  /*05b0*/  VOTEU.ALL UP1, P0 ;  /* 0x00000000003f7886 */ /* 0x000fe40000020000 */
[----:B------:R-:W-:Y:S01]  /*05c0*/  ULDC.64 UR10, c[0x0][0x598] ;  /* 0x00016600000a7ab9 */ /* 0x000fe20000000a00 */
[----:B------:R-:W-:Y:S01]  /*05d0*/  ISETP.NE.AND P0, PT, R0, 0x3, PT ;  /* 0x000000030000780c */ /* 0x000fe20003f05270 */
[----:B------:R-:W1:Y:S02]  /*05e0*/  FENCE.VIEW.ASYNC.S ;  /* 0x00000000000073c6 */ /* 0x000e640000000000 */
[----:B-1----:R1:W2:Y:S01]  /*05f0*/  @!UP0 SYNCS.EXCH.64 URZ, [UR8+0x90], UR4 ;  /* 0x00009004083f85b2 */ /* 0x0022a20008000100 */
[----:B------:R-:W-:-:S02]  /*0600*/  ISETP.NE.U32.AND P1, PT, RZ, UR10, PT ;  /* 0x0000000aff007c0c */ /* 0x000fc4000bf25070 */
[----:B------:R-:W-:Y:S02]  /*0610*/  ISETP.EQ.OR P0, PT, R0, RZ, !P0 ;  /* 0x000000ff0000720c */ /* 0x000fe40004702670 */
[----:B------:R-:W-:Y:S02]  /*0620*/  ISETP.NE.AND.EX P1, PT, RZ, UR11, PT, P1 ;  /* 0x0000000bff007c0c */ /* 0x000fe4000bf25310 */
[----:B------:R-:W-:-:S04]  /*0630*/  ISETP.EQ.AND P0, PT, R8, RZ, P0 ;  /* 0x000000ff0800720c */ /* 0x000fc80000702270 */
[----:B------:R-:W-:-:S04]  /*0640*/  SEL R16, RZ, 0x1, !P0 ;  /* 0x00000001ff107807 */ /* 0x000fc80004000000 */
[----:B------:R-:W-:Y:S01]  /*0650*/  SEL R16, R16, 0x2, P3 ;  /* 0x0000000210107807 */ /* 0x000fe20001800000 */
[----:B------:R1:W2:Y:S01]  /*0660*/  @!UP1 SYNCS.EXCH.64 URZ, [UR8+0x98], UR4 ;  /* 0x00009804083f95b2 */ /* 0x0002a20008000100 */
[----:B------:R-:W-:Y:S01]  /*0670*/  NOP ;  /* 0x0000000000007918 */ /* 0x000fe20000000000 */
[----:B------:R1:W2:Y:S01]  /*0680*/  @!UP2 SYNCS.EXCH.64 URZ, [UR9+0x70], UR6 ;  /* 0x00007006093fa5b2 */ /* 0x0002a20008000100 */
[----:B------:R1:W2:Y:S01]  /*0690*/  @!UP3 SYNCS.EXCH.64 URZ, [UR9+0x78], UR6 ;  /* 0x00007806093fb5b2 */ /* 0x0002a20008000100 */
[----:B------:R1:W2:Y:S01]  /*06a0*/  @!UP4 SYNCS.EXCH.64 URZ, [UR9+0x80], UR6 ;  /* 0x00008006093fc5b2 */ /* 0x0002a20008000100 */
[----:B------:R1:W2:Y:S01]  /*06b0*/  @!UP5 SYNCS.EXCH.64 URZ, [UR9+0x88], UR6 ;  /* 0x00008806093fd5b2 */ /* 0x0002a20008000100 */
[----:B------:R-:W-:Y:S01]  /*06c0*/  NOP ;  /* 0x0000000000007918 */ /* 0x000fe20000000000 */
[----:B--234-:R-:W-:Y:S06]  /*06d0*/  BAR.SYNC.DEFER_BLOCKING 0x0 ;  /* 0x0000000000007b1d */ /* 0x01cfec0000010000 */
[----:B01----:R-:W-:Y:S05]  /*06e0*/  @!P1 BRA `(.L_x_3) ;  /* 0x00000000001c9947 */ /* 0x003fea0003800000 */
[----:B------:R-:W0:Y:S02]  /*06f0*/  LDC.64 R6, c[0x0][0x598] ;  /* 0x00016600ff067b82 */ /* 0x000e240000000a00 */
[----:B0-----:R-:W2:Y:S02]  /*0700*/  LDG.E.64 R6, desc[UR36][R6.64] ;  /* 0x0000002406067981 */ /* 0x001ea4000c1e1b00 */
[----:B--2---:R-:W-:-:S04]  /*0710*/  ISETP.NE.U32.AND P0, PT, R6, RZ, PT ;  /* 0x000000ff0600720c */ /* 0x004fc80003f05070 */
[----:B------:R-:W-:-:S13]  /*0720*/  ISETP.NE.AND.EX P0, PT, R7, RZ, PT, P0 ;  /* 0x000000ff0700720c */ /* 0x000fda0003f05300 */
[----:B------:R-:W-:Y:S05]  /*0730*/  @!P0 BRA `(.L_x_3) ;  /* 0x0000000000088947 */ /* 0x000fea0003800000 */
[----:B------:R1:W5:Y:S01]  /*0740*/  LD.E R153, desc[UR36][R6.64] ;  /* 0x0000002406997980 */ /* 0x000362000c101900 */
[----:B------:R-:W-:Y:S05]  /*0750*/  BRA `(.L_x_4) ;  /* 0x0000000000247947 */ /* 0x000fea0003800000 */
.L_x_3:
[----:B------:R-:W-:Y:S02]  /*0760*/  ULDC.64 UR4, c[0x0][0x588] ;  /* 0x0001620000047ab9 */ /* 0x000fe40000000a00 */
[----:B------:R-:W-:-:S04]  /*0770*/  ISETP.NE.U32.AND P0, PT, RZ, UR4, PT ;  /* 0x00000004ff007c0c */ /* 0x000fc8000bf05070 */
[----:B------:R-:W-:-:S13]  /*0780*/  ISETP.NE.AND.EX P0, PT, RZ, UR5, PT, P0 ;  /* 0x00000005ff007c0c */ /* 0x000fda000bf05300 */
[----:B------:R-:W-:Y:S05]  /*0790*/  @!P0 BRA `(.L_x_5) ;  /* 0x00000000000c8947 */ /* 0x000fea0003800000 */
[----:B------:R-:W0:Y:S02]  /*07a0*/  LDC.64 R6, c[0x0][0x588] ;  /* 0x00016200ff067b82 */ /* 0x000e240000000a00 */
[----:B0-----:R0:W5:Y:S01]  /*07b0*/  LDG.E R153, desc[UR36][R6.64] ;  /* 0x0000002406997981 */ /* 0x001162000c1e1900 */
[----:B------:R-:W-:Y:S05]  /*07c0*/  BRA `(.L_x_4) ;  /* 0x0000000000087947 */ /* 0x000fea0003800000 */
.L_x_5:
[----:B------:R-:W-:Y:S02]  /*07d0*/  ULDC UR4, c[0x0][0x580] ;  /* 0x0001600000047ab9 */ /* 0x000fe40000000800 */
[----:B------:R-:W-:-:S07]  /*07e0*/  IMAD.U32 R153, RZ, RZ, UR4 ;  /* 0x00000004ff997e24 */ /* 0x000fce000f8e00ff */
.L_x_4:
[----:B------:R-:W-:Y:S02]  /*07f0*/  ULDC.64 UR4, c[0x0][0x5a0] ;  /* 0x0001680000047ab9 */ /* 0x000fe40000000a00 */
[----:B------:R-:W-:-:S04]  /*0800*/  ISETP.NE.U32.AND P0, PT, RZ, UR4, PT ;  /* 0x00000004ff007c0c */ /* 0x000fc8000bf05070 */
[----:B------:R-:W-:-:S13]  /*0810*/  ISETP.NE.AND.EX P0, PT, RZ, UR5, PT, P0 ;  /* 0x00000005ff007c0c */ /* 0x000fda000bf05300 */
[----:B------:R-:W-:Y:S05]  /*0820*/  @!P0 BRA `(.L_x_6) ;  /* 0x00000000001c8947 */ /* 0x000fea0003800000 */
[----:B01----:R-:W0:Y:S02]  /*0830*/  LDC.64 R6, c[0x0][0x5a0] ;  /* 0x00016800ff067b82 */ /* 0x003e240000000a00 */
[----:B0-----:R-:W2:Y:S02]  /*0840*/  LDG.E.64 R6, desc[UR36][R6.64] ;  /* 0x0000002406067981 */ /* 0x001ea4000c1e1b00 */
[----:B--2---:R-:W-:-:S04]  /*0850*/  ISETP.NE.U32.AND P0, PT, R6, RZ, PT ;  /* 0x000000ff0600720c */ /* 0x004fc80003f05070 */
[----:B------:R-:W-:-:S13]  /*0860*/  ISETP.NE.AND.EX P0, PT, R7, RZ, PT, P0 ;  /* 0x000000ff0700720c */ /* 0x000fda0003f05300 */
[----:B------:R-:W-:Y:S05]  /*0870*/  @!P0 BRA `(.L_x_6) ;  /* 0x0000000000088947 */ /* 0x000fea0003800000 */
[----:B------:R3:W5:Y:S01]  /*0880*/  LD.E R152, desc[UR36][R6.64] ;  /* 0x0000002406987980 */ /* 0x000762000c101900 */
[----:B------:R-:W-:Y:S05]  /*0890*/  BRA `(.L_x_7) ;  /* 0x0000000000247947 */ /* 0x000fea0003800000 */
.L_x_6:
[----:B------:R-:W-:Y:S02]  /*08a0*/  ULDC.64 UR4, c[0x0][0x590] ;  /* 0x0001640000047ab9 */ /* 0x000fe40000000a00 */
[----:B------:R-:W-:-:S04]  /*08b0*/  ISETP.NE.U32.AND P0, PT, RZ, UR4, PT ;  /* 0x00000004ff007c0c */ /* 0x000fc8000bf05070 */
[----:B------:R-:W-:-:S13]  /*08c0*/  ISETP.NE.AND.EX P0, PT, RZ, UR5, PT, P0 ;  /* 0x00000005ff007c0c */ /* 0x000fda000bf05300 */
[----:B------:R-:W-:Y:S05]  /*08d0*/  @!P0 BRA `(.L_x_8) ;  /* 0x00000000000c8947 */ /* 0x000fea0003800000 */
[----:B01----:R-:W0:Y:S02]  /*08e0*/  LDC.64 R6, c[0x0][0x590] ;  /* 0x00016400ff067b82 */ /* 0x003e240000000a00 */
[----:B0-----:R2:W5:Y:S01]  /*08f0*/  LDG.E R152, desc[UR36][R6.64] ;  /* 0x0000002406987981 */ /* 0x001562000c1e1900 */
[----:B------:R-:W-:Y:S05]  /*0900*/  BRA `(.L_x_7) ;  /* 0x0000000000087947 */ /* 0x000fea0003800000 */
.L_x_8:
[----:B------:R-:W-:Y:S02]  /*0910*/  ULDC UR4, c[0x0][0x584] ;  /* 0x0001610000047ab9 */ /* 0x000fe40000000800 */
[----:B------:R-:W-:-:S07]  /*0920*/  IMAD.U32 R152, RZ, RZ, UR4 ;  /* 0x00000004ff987e24 */ /* 0x000fce000f8e00ff */
.L_x_7:
[----:B------:R-:W4:Y:S01]  /*0930*/  LDC R2, c[0x0][0x65c] ;  /* 0x00019700ff027b82 */ /* 0x000f220000000800 */
[----:B------:R-:W4:Y:S01]  /*0940*/  S2R R14, SR_CTAID.Y ;  /* 0x00000000000e7919 */ /* 0x000f220000002600 */
[----:B------:R-:W-:Y:S01]  /*0950*/  ULDC UR6, c[0x0][0x28c] ;  /* 0x0000a30000067ab9 */ /* 0x000fe20000000800 */
[----:B------:R-:W-:Y:S01]  /*0960*/  ISETP.NE.AND P0, PT, R8, 0x2, PT ;  /* 0x000000020800780c */ /* 0x000fe20003f05270 */
[----:B------:R-:W-:Y:S01]  /*0970*/  UIADD3 UR6, UR6, 0x3f, URZ ;  /* 0x0000003f06067890 */ /* 0x000fe2000fffe03f */
[----:B0123--:R-:W0:Y:S01]  /*0980*/  S2R R6, SR_CTAID.X ;  /* 0x0000000000067919 */ /* 0x00fe220000002500 */
[----:B------:R-:W-:Y:S01]  /*0990*/  IMAD.MOV.U32 R7, RZ, RZ, RZ ;  /* 0x000000ffff077224 */ /* 0x000fe200078e00ff */
[----:B------:R-:W-:Y:S01]  /*09a0*/  UMOV UR38, URZ ;  /* 0x0000003f00267c82 */ /* 0x000fe20008000000 */
[----:B------:R-:W-:Y:S01]  /*09b0*/  USHF.R.S32.HI UR7, URZ, 0x1f, UR6 ;  /* 0x0000001f3f077899 */ /* 0x000fe20008011406 */
[----:B------:R-:W-:Y:S01]  /*09c0*/  UMOV UR39, URZ ;  /* 0x0000003f00277c82 */ /* 0x000fe20008000000 */
[----:B------:R-:W-:-:S02]  /*09d0*/  ULDC.64 UR8, c[0x0][0x650] ;  /* 0x0001940000087ab9 */ /* 0x000fc40000000a00 */
[----:B------:R-:W-:-:S04]  /*09e0*/  ULEA.HI UR7, UR7, UR6, URZ, 0x6 ;  /* 0x0000000607077291 */ /* 0x000fc8000f8f303f */
[----:B------:R-:W-:Y:S01]  /*09f0*/  USHF.R.S32.HI UR40, URZ, 0x6, UR7 ;  /* 0x000000063f287899 */ /* 0x000fe20008011407 */
[----:B----4-:R-:W-:-:S13]  /*0a00*/  ISETP.NE.AND P1, PT, R2, 0x1, PT ;  /* 0x000000010200780c */ /* 0x010fda0003f25270 */
[----:B------:R-:W0:Y:S01]  /*0a10*/  @P1 LDC R19, c[0x0][0x10] ;  /* 0x00000400ff131b82 */ /* 0x000e220000000800 */
[----:B------:R-:W-:Y:S02]  /*0a20*/  @P1 IMAD.MOV.U32 R8, RZ, RZ, R14 ;  /* 0x000000ffff081224 */ /* 0x000fe400078e000e */
[----:B------:R-:W-:Y:S02]  /*0a30*/  @P1 IMAD.MOV.U32 R9, RZ, RZ, RZ ;  /* 0x000000ffff091224 */ /* 0x000fe400078e00ff */
[----:B------:R-:W-:-:S03]  /*0a40*/  @P1 IMAD.MOV.U32 R17, RZ, RZ, RZ ;  /* 0x000000ffff111224 */ /* 0x000fc600078e00ff */
[----:B------:R-:W1:Y:S01]  /*0a50*/  @!P1 LDC R11, c[0x0][0xc] ;  /* 0x00000300ff0b9b82 */ /* 0x000e620000000800 */
[----:B------:R-:W-:Y:S01]  /*0a60*/  ULDC UR4, c[0x0][0xc] ;  /* 0x0000030000047ab9 */ /* 0x000fe20000000800 */
[----:B------:R-:W-:Y:S02]  /*0a70*/  ULDC UR5, c[0x0][0x10] ;  /* 0x0000040000057ab9 */ /* 0x000fe40000000800 */
[----:B------:R-:W-:-:S04]  /*0a80*/  UIMAD.WIDE.U32 UR4, UR4, UR5, URZ ;  /* 0x00000005040472a5 */ /* 0x000fc8000f8e003f */
[----:B------:R-:W2:Y:S01]  /*0a90*/  LDC R2, c[0x0][0x14] ;  /* 0x00000500ff027b82 */ /* 0x000ea20000000800 */
[----:B0-----:R-:W-:-:S04]  /*0aa0*/  @P1 IMAD.WIDE.U32 R18, R6, R19, R8 ;  /* 0x0000001306121225 */ /* 0x001fc800078e0008 */
[----:B------:R-:W-:Y:S02]  /*0ab0*/  @P1 IMAD.IADD R17, R19, 0x1, R17 ;  /* 0x0000000113111824 */ /* 0x000fe400078e0211 */
[----:B-1----:R-:W-:-:S04]  /*0ac0*/  @!P1 IMAD.WIDE.U32 R8, R11, R14, R6 ;  /* 0x0000000e0b089225 */ /* 0x002fc800078e0006 */
[----:B------:R-:W-:Y:S02]  /*0ad0*/  @!P1 IMAD.MOV.U32 R18, RZ, RZ, R8 ;  /* 0x000000ffff129224 */ /* 0x000fe400078e0008 */
[----:B------:R-:W-:Y:S02]  /*0ae0*/  @!P1 IMAD.MOV.U32 R17, RZ, RZ, R9 ;  /* 0x000000ffff119224 */ /* 0x000fe400078e0009 */
[----:B--2---:R-:W-:-:S04]  /*0af0*/  IMAD.WIDE.U32 R12, R2, UR4, RZ ;  /* 0x00000004020c7c25 */ /* 0x004fc8000f8e00ff */
[----:B------:R-:W-:Y:S01]  /*0b00*/  IMAD R23, R2, UR5, RZ ;  /* 0x0000000502177c24 */ /* 0x000fe2000f8e02ff */
[----:B------:R0:W-:Y:S03]  /*0b10*/  STL.64 [R1], R12 ;  /* 0x0000000c01007387 */ /* 0x0001e60000100a00 */
[----:B------:R-:W-:Y:S01]  /*0b20*/  IMAD.IADD R23, R13, 0x1, R23 ;  /* 0x000000010d177824 */ /* 0x000fe200078e0217 */
[----:B------:R-:W-:Y:S06]  /*0b30*/  @P0 BRA `(.L_x_9) ;  /* 0x0000000000200947 */ /* 0x000fec0003800000 */
[----:B------:R-:W-:Y:S01]  /*0b40*/  UISETP.GE.U32.AND UP0, UPT, UR40, 0x6, UPT ;  /* 0x000000062800788c */ /* 0x000fe2000bf06070 */
[----:B------:R-:W-:Y:S01]  /*0b50*/  IADD3 R18, P0, R18, R12, RZ ;  /* 0x0000000c12127210 */ /* 0x000fe20007f1e0ff */
[----:B------:R-:W-:Y:S01]  /*0b60*/  UIMAD.WIDE.U32 UR4, UR40, -0x55555555, URZ ;  /* 0xaaaaaaab280478a5 */ /* 0x000fe2000f8e003f */
[----:B------:R-:W-:-:S03]  /*0b70*/  UMOV UR39, URZ ;  /* 0x0000003f00277c82 */ /* 0x000fc60008000000 */
[----:B------:R-:W-:Y:S01]  /*0b80*/  USHF.R.U32.HI UR4, URZ, 0x2, UR5 ;  /* 0x000000023f047899 */ /* 0x000fe20008011605 */
[----:B------:R-:W-:-:S03]  /*0b90*/  IMAD.X R17, R23, 0x1, R17, P0 ;  /* 0x0000000117117824 */ /* 0x000fc600000e0611 */
[----:B------:R-:W-:Y:S02]  /*0ba0*/  UIMAD UR38, UR4, -0x6, UR40 ;  /* 0xfffffffa042678a4 */ /* 0x000fe4000f8e0228 */
[----:B------:R-:W-:-:S12]  /*0bb0*/  @UP0 ULOP3.LUT UR39, UR4, 0x1, URZ, 0xc0, !UPT ;  /* 0x0000000104270892 */ /* 0x000fd8000f8ec03f */
.L_x_9:
[----:B------:R-:W-:Y:S01]  /*0bc0*/  ISETP.GE.U32.AND P0, PT, R18, UR8, PT ;  /* 0x0000000812007c0c */ /* 0x000fe2000bf06070 */
[----:B------:R-:W-:Y:S01]  /*0bd0*/  IMAD.MOV.U32 R19, RZ, RZ, -0x1 ;  /* 0xffffffffff137424 */ /* 0x000fe200078e00ff */
[----:B------:R-:W-:Y:S01]  /*0be0*/  PRMT R8, RZ, 0x7610, R8 ;  /* 0x00007610ff087816 */ /* 0x000fe20000000008 */
[----:B------:R-:W-:Y:S01]  /*0bf0*/  IMAD.MOV.U32 R22, RZ, RZ, -0x1 ;  /* 0xffffffffff167424 */ /* 0x000fe200078e00ff */
[----:B------:R-:W-:Y:S01]  /*0c00*/  ISETP.GE.U32.AND.EX P0, PT, R17, UR9, PT, P0 ;  /* 0x0000000911007c0c */ /* 0x000fe2000bf06100 */
[----:B------:R-:W-:-:S12]  /*0c10*/  IMAD.MOV.U32 R2, RZ, RZ, -0x1 ;  /* 0xffffffffff027424 */ /* 0x000fd800078e00ff */
[----:B------:R-:W-:Y:S05]  /*0c20*/  @P0 BRA `(.L_x_10) ;  /* 0x00000004005c0947 */ /* 0x000fea0003800000 */
[----:B------:R-:W1:Y:S01]  /*0c30*/  LDC.64 R20, c[0x0][0x628] ;  /* 0x00018a00ff147b82 */ /* 0x000e620000000a00 */
[----:B------:R-:W-:Y:S02]  /*0c40*/  IMAD.MOV.U32 R8, RZ, RZ, R18 ;  /* 0x000000ffff087224 */ /* 0x000fe400078e0012 */
[----:B------:R-:W-:-:S05]  /*0c50*/  IMAD.MOV.U32 R9, RZ, RZ, R17 ;  /* 0x000000ffff097224 */ /* 0x000fca00078e0011 */
[----:B------:R-:W2:Y:S08]  /*0c60*/  LDC R2, c[0x0][0x630] ;  /* 0x00018c00ff027b82 */ /* 0x000eb00000000800 */
[----:B------:R-:W3:Y:S01]  /*0c70*/  LDC.64 R24, c[0x0][0x620] ;  /* 0x00018800ff187b82 */ /* 0x000ee20000000a00 */
[----:B-1----:R-:W-:-:S04]  /*0c80*/  ISETP.NE.U32.AND P0, PT, R20, RZ, PT ;  /* 0x000000ff1400720c */ /* 0x002fc80003f05070 */
[----:B------:R-:W-:-:S13]  /*0c90*/  ISETP.NE.AND.EX P0, PT, R21, RZ, PT, P0 ;  /* 0x000000ff1500720c */ /* 0x000fda0003f05300 */
[----:B--23--:R-:W-:Y:S05]  /*0ca0*/  @!P0 BRA `(.L_x_11) ;  /* 0x0000000000288947 */ /* 0x00cfea0003800000 */
[----:B0-----:R-:W0:Y:S02]  /*0cb0*/  LDC R13, c[0x0][0x634] ;  /* 0x00018d00ff0d7b82 */ /* 0x001e240000000800 */
[----:B0-----:R-:W-:-:S05]  /*0cc0*/  IADD3 R13, P0, R18, R13, RZ ;  /* 0x0000000d120d7210 */ /* 0x001fca0007f1e0ff */
[----:B------:R-:W-:-:S04]  /*0cd0*/  IMAD.X R15, RZ, RZ, R17, P0 ;  /* 0x000000ffff0f7224 */ /* 0x000fc800000e0611 */
[----:B------:R-:W-:-:S04]  /*0ce0*/  IMAD.WIDE.U32 R8, R15, R20, RZ ;  /* 0x000000140f087225 */ /* 0x000fc800078e00ff */
[----:B------:R-:W-:-:S04]  /*0cf0*/  IMAD.WIDE.U32 R10, P0, R13, R21, R8 ;  /* 0x000000150d0a7225 */ /* 0x000fc80007800008 */
[----:B------:R-:W-:-:S04]  /*0d00*/  IMAD.WIDE.U32 R8, R13, R20, RZ ;  /* 0x000000140d087225 */ /* 0x000fc800078e00ff */
[----:B------:R-:W-:Y:S01]  /*0d10*/  IMAD.X R13, RZ, RZ, RZ, P0 ;  /* 0x000000ffff0d7224 */ /* 0x000fe200000e06ff */
[----:B------:R-:W-:Y:S01]  /*0d20*/  IADD3 RZ, P0, R9, R10, RZ ;  /* 0x0000000a09ff7210 */ /* 0x000fe20007f1e0ff */
[----:B------:R-:W-:-:S04]  /*0d30*/  IMAD.MOV.U32 R12, RZ, RZ, R11 ;  /* 0x000000ffff0c7224 */ /* 0x000fc800078e000b */
[----:B------:R-:W-:-:S08]  /*0d40*/  IMAD.WIDE.U32.X R8, R15, R21, R12, P0 ;  /* 0x000000150f087225 */ /* 0x000fd000000e040c */
.L_x_11:
[-CC-:B------:R-:W-:Y:S01]  /*0d50*/  SHF.R.U64 R31, R8, R2.reuse, R9.reuse ;  /* 0x00000002081f7219 */ /* 0x180fe20000001209 */
[----:B0-----:R-:W0:Y:S01]  /*0d60*/  LDC R12, c[0x0][0x618] ;  /* 0x00018600ff0c7b82 */ /* 0x001e220000000800 */
[----:B------:R-:W-:Y:S01]  /*0d70*/  SHF.R.U32.HI R7, RZ, R2, R9 ;  /* 0x00000002ff077219 */ /* 0x000fe20000011609 */
[----:B------:R-:W-:Y:S01]  /*0d80*/  ULDC UR4, c[0x0][0x150] ;  /* 0x0000540000047ab9 */ /* 0x000fe20000000800 */
[----:B------:R-:W-:Y:S01]  /*0d90*/  IADD3 R11, P0, RZ, -R31, RZ ;  /* 0x8000001fff0b7210 */ /* 0x000fe20007f1e0ff */
[----:B------:R-:W-:Y:S01]  /*0da0*/  IMAD.MOV.U32 R19, RZ, RZ, R17 ;  /* 0x000000ffff137224 */ /* 0x000fe200078e0011 */
[----:B------:R-:W-:-:S03]  /*0db0*/  I2FP.F32.U32 R2, R6 ;  /* 0x0000000600027245 */ /* 0x000fc60000201000 */
[----:B------:R-:W1:Y:S01]  /*0dc0*/  LDC.64 R26, c[0x0][0x640] ;  /* 0x00019000ff1a7b82 */ /* 0x000e620000000a00 */
[----:B------:R-:W-:Y:S02]  /*0dd0*/  IMAD.X R13, RZ, RZ, ~R7, P0 ;  /* 0x000000ffff0d7224 */ /* 0x000fe400000e0e07 */
[----:B------:R-:W-:Y:S01]  /*0de0*/  FMUL R2, R2, UR4 ;  /* 0x0000000402027c20 */ /* 0x000fe20008400000 */
[----:B------:R-:W-:Y:S01]  /*0df0*/  IMAD.WIDE.U32 R8, R11, R24, R18 ;  /* 0x000000180b087225 */ /* 0x000fe200078e0012 */
[----:B------:R-:W-:-:S03]  /*0e00*/  ULDC UR4, c[0x0][0x154] ;  /* 0x0000550000047ab9 */ /* 0x000fc60000000800 */
[----:B------:R-:W-:Y:S01]  /*0e10*/  IMAD R10, R13, R24, RZ ;  /* 0x000000180d0a7224 */ /* 0x000fe200078e02ff */
[----:B------:R-:W2:Y:S01]  /*0e20*/  LDC R7, c[0x0][0x144] ;  /* 0x00005100ff077b82 */ /* 0x000ea20000000800 */
[----:B------:R-:W3:Y:S02]  /*0e30*/  F2I.U32.TRUNC.NTZ R2, R2 ;  /* 0x0000000200027305 */ /* 0x000ee4000020f000 */
[----:B------:R-:W-:-:S04]  /*0e40*/  IMAD R11, R11, R25, R10 ;  /* 0x000000190b0b7224 */ /* 0x000fc800078e020a */
[----:B------:R-:W-:Y:S01]  /*0e50*/  IMAD.IADD R9, R9, 0x1, R11 ;  /* 0x0000000109097824 */ /* 0x000fe200078e020b */
[----:B------:R-:W4:Y:S01]  /*0e60*/  LDC R22, c[0x0][0x608] ;  /* 0x00018200ff167b82 */ /* 0x000f220000000800 */
[----:B------:R-:W-:-:S03]  /*0e70*/  IMAD.MOV.U32 R11, RZ, RZ, -0x1 ;  /* 0xffffffffff0b7424 */ /* 0x000fc600078e00ff */
[--C-:B0-----:R-:W-:Y:S02]  /*0e80*/  SHF.R.U64 R20, R8, R12, R9.reuse ;  /* 0x0000000c08147219 */ /* 0x101fe40000001209 */
[----:B------:R-:W-:Y:S02]  /*0e90*/  I2FP.F32.U32 R8, R14 ;  /* 0x0000000e00087245 */ /* 0x000fe40000201000 */
[----:B------:R-:W0:Y:S01]  /*0ea0*/  LDC R24, c[0x0][0x658] ;  /* 0x00019600ff187b82 */ /* 0x000e220000000800 */
[----:B-1----:R-:W-:Y:S01]  /*0eb0*/  ISETP.NE.U32.AND P0, PT, R26, RZ, PT ;  /* 0x000000ff1a00720c */ /* 0x002fe20003f05070 */
[----:B---3--:R-:W-:Y:S02]  /*0ec0*/  IMAD.MOV R10, RZ, RZ, -R2 ;  /* 0x000000ffff0a7224 */ /* 0x008fe400078e0a02 */
[----:B------:R-:W-:Y:S01]  /*0ed0*/  FMUL R8, R8, UR4 ;  /* 0x0000000408087c20 */ /* 0x000fe20008400000 */
[----:B------:R-:W-:Y:S02]  /*0ee0*/  SHF.R.U32.HI R9, RZ, R12, R9 ;  /* 0x0000000cff097219 */ /* 0x000fe40000011609 */
[----:B------:R-:W-:Y:S01]  /*0ef0*/  ISETP.NE.AND.EX P0, PT, R27, RZ, PT, P0 ;  /* 0x000000ff1b00720c */ /* 0x000fe20003f05300 */
[----:B------:R1:W3:Y:S01]  /*0f00*/  F2I.U32.TRUNC.NTZ R15, R8 ;  /* 0x00000008000f7305 */ /* 0x0002e2000020f000 */
[----:B------:R-:W1:Y:S01]  /*0f10*/  LDC R19, c[0x0][0x148] ;  /* 0x00005200ff137b82 */ /* 0x000e620000000800 */
[----:B--2---:R-:W-:-:S07]  /*0f20*/  IMAD R2, R7, R10, R6 ;  /* 0x0000000a07027224 */ /* 0x004fce00078e0206 */
[----:B------:R-:W2:Y:S01]  /*0f30*/  LDC R25, c[0x0][0x600] ;  /* 0x00018000ff197b82 */ /* 0x000ea20000000800 */
[-CC-:B----4-:R-:W-:Y:S02]  /*0f40*/  SHF.R.U64 R32, R20, R22.reuse, R9.reuse ;  /* 0x0000001614207219 */ /* 0x190fe40000001209 */
[----:B------:R-:W-:Y:S01]  /*0f50*/  SHF.R.U32.HI R7, RZ, R22, R9 ;  /* 0x00000016ff077219 */ /* 0x000fe20000011609 */
[----:B------:R-:W-:-:S04]  /*0f60*/  IMAD.MOV.U32 R9, RZ, RZ, 0x1 ;  /* 0x00000001ff097424 */ /* 0x000fc800078e00ff */
[----:B------:R-:W4:Y:S01]  /*0f70*/  LDC R28, c[0x0][0x648] ;  /* 0x00019200ff1c7b82 */ /* 0x000f220000000800 */
[-C--:B0-----:R-:W-:Y:S02]  /*0f80*/  SHF.L.U32 R6, R11, R24.reuse, RZ ;  /* 0x000000180b067219 */ /* 0x081fe400000006ff */
[--C-:B------:R-:W-:Y:S02]  /*0f90*/  SHF.R.U64 R22, R32, R24, R7.reuse ;  /* 0x0000001820167219 */ /* 0x100fe40000001207 */
[----:B------:R-:W-:Y:S02]  /*0fa0*/  LOP3.LUT R13, RZ, R6, RZ, 0x33, !PT ;  /* 0x00000006ff0d7212 */ /* 0x000fe400078e33ff */
[-C--:B------:R-:W-:Y:S01]  /*0fb0*/  SHF.R.U32.HI R7, RZ, R24.reuse, R7 ;  /* 0x00000018ff077219 */ /* 0x080fe20000011607 */
[----:B------:R-:W0:Y:S01]  /*0fc0*/  LDC R29, c[0x0][0x638] ;  /* 0x00018e00ff1d7b82 */ /* 0x000e220000000800 */
[----:B------:R-:W-:Y:S01]  /*0fd0*/  SHF.L.U32 R12, R9, R24, RZ ;  /* 0x00000018090c7219 */ /* 0x000fe200000006ff */
[----:B------:R-:W-:-:S06]  /*0fe0*/  IMAD.MOV.U32 R6, RZ, RZ, R22 ;  /* 0x000000ffff067224 */ /* 0x000fcc00078e0016 */
[----:B------:R-:W0:Y:S01]  /*0ff0*/  LDC R30, c[0x0][0x610] ;  /* 0x00018400ff1e7b82 */ /* 0x000e220000000800 */
[----:B-1-3--:R-:W-:Y:S05]  /*1000*/  @!P0 BRA `(.L_x_12) ;  /* 0x0000000000288947 */ /* 0x00afea0003800000 */
[----:B------:R-:W1:Y:S02]  /*1010*/  LDC R11, c[0x0][0x64c] ;  /* 0x00019300ff0b7b82 */ /* 0x000e640000000800 */
[----:B-1----:R-:W-:-:S05]  /*1020*/  IADD3 R11, P0, R22, R11, RZ ;  /* 0x0000000b160b7210 */ /* 0x002fca0007f1e0ff */
        /* <DEDUP_REMOVED lines=8> */
.L_x_12:
[----:B----4-:R-:W-:Y:S01]  /*10b0*/  SHF.R.U64 R6, R6, R28, R7 ;  /* 0x0000001c06067219 */ /* 0x010fe20000001207 */
[----:B--2---:R-:W-:Y:S01]  /*10c0*/  VIADD R7, R25, 0xffffffff ;  /* 0xffffffff19077836 */ /* 0x004fe20000000000 */
[----:B------:R-:W-:Y:S01]  /*10d0*/  LOP3.LUT R13, R32, R13, RZ, 0xc0, !PT ;  /* 0x0000000d200d7212 */ /* 0x000fe200078ec0ff */
[----:B------:R-:W-:Y:S02]  /*10e0*/  IMAD.MOV R15, RZ, RZ, -R15 ;  /* 0x000000ffff0f7224 */ /* 0x000fe400078e0a0f */
[----:B------:R-:W-:Y:S01]  /*10f0*/  IMAD.MOV R8, RZ, RZ, -R6 ;  /* 0x000000ffff087224 */ /* 0x000fe200078e0a06 */
[----:B------:R-:W-:Y:S01]  /*1100*/  LOP3.LUT R7, R20, R7, RZ, 0xc0, !PT ;  /* 0x0000000714077212 */ /* 0x000fe200078ec0ff */
[----:B------:R-:W-:Y:S02]  /*1110*/  IMAD R13, R12, R6, R13 ;  /* 0x000000060c0d7224 */ /* 0x000fe400078e020d */
[----:B------:R-:W-:Y:S02]  /*1120*/  @P1 IMAD R2, R19, R15, R14 ;  /* 0x0000000f13021224 */ /* 0x000fe400078e020e */
[----:B0-----:R-:W-:-:S02]  /*1130*/  IMAD R6, R8, R29, R22 ;  /* 0x0000001d08067224 */ /* 0x001fc400078e0216 */
[----:B------:R-:W-:Y:S02]  /*1140*/  IMAD R2, R13, R30, R2 ;  /* 0x0000001e0d027224 */ /* 0x000fe400078e0202 */
[----:B------:R-:W-:Y:S02]  /*1150*/  IMAD R19, R6, R25, R7 ;  /* 0x0000001906137224 */ /* 0x000fe400078e0207 */
[----:B------:R-:W-:-:S03]  /*1160*/  IMAD.MOV.U32 R8, RZ, RZ, 0x1 ;  /* 0x00000001ff087424 */ /* 0x000fc600078e00ff */
[----:B------:R-:W-:Y:S02]  /*1170*/  SEL R22, R19, R2, !P1 ;  /* 0x0000000213167207 */ /* 0x000fe40004800000 */
[----:B------:R-:W-:Y:S01]  /*1180*/  SEL R19, R2, R19, !P1 ;  /* 0x0000001302137207 */ /* 0x000fe20004800000 */
[----:B------:R-:W-:-:S07]  /*1190*/  IMAD.MOV.U32 R2, RZ, RZ, R31 ;  /* 0x000000ffff027224 */ /* 0x000fce00078e001f */
.L_x_10:
[----:B------:R-:W-:Y:S05]  /*11a0*/  @!P2 BRA `(.L_x_13) ;  /* 0x000000900084a947 */ /* 0x000fea0003800000 */
[----:B------:R-:W-:-:S13]  /*11b0*/  ISETP.GT.U32.AND P0, PT, R33, 0x1, PT ;  /* 0x000000012100780c */ /* 0x000fda0003f04070 */
[----:B------:R-:W-:Y:S05]  /*11c0*/  @P0 EXIT ;  /* 0x000000000000094d */ /* 0x000fea0003800000 */
.L_x_14:
[----:B------:R-:W-:-:S08]  /*11d0*/  NOP ;  /* 0x0000000000007918 */ /* 0x000fd00000000000 */
[----:B------:R-:W1:Y:S02]  /*11e0*/  USETMAXREG.TRY_ALLOC.CTAPOOL UP0, 0xe8 ;  /* 0x000000e8000079c8 */ /* 0x000e640008000600 */
[----:B-1----:R-:W-:-:S13]  /*11f0*/  PLOP3.LUT P0, PT, PT, PT, UP0, 0x80, 0x0 ;  /* 0x000000000000781c */ /* 0x002fda0003f0f008 */
[----:B------:R-:W-:Y:S05]  /*1200*/  @!P0 BRA `(.L_x_14) ;  /* 0xfffffffc00f08947 */ /* 0x000fea000383ffff */
[----:B------:R-:W-:-:S13]  /*1210*/  LOP3.LUT P0, RZ, R8, 0xff, RZ, 0xc0, !PT ;  /* 0x000000ff08ff7812 */ /* 0x000fda000780c0ff */
[----:B------:R-:W-:Y:S05]  /*1220*/  @!P0 EXIT ;  /* 0x000000000000894d */ /* 0x000fea0003800000 */
[----:B------:R-:W1:Y:S01]  /*1230*/  S2UR UR4, SR_CgaCtaId ;  /* 0x00000000000479c3 */ /* 0x000e620000008800 */
[----:B------:R-:W-:Y:S01]  /*1240*/  VIADD R6, R5, 0xffffffff ;  /* 0xffffffff05067836 */ /* 0x000fe20000000000 */
[----:B------:R-:W-:Y:S01]  /*1250*/  SHF.R.S32.HI R0, RZ, 0x1f, R3 ;  /* 0x0000001fff007819 */ /* 0x000fe20000011403 */
[----:B------:R-:W-:Y:S01]  /*1260*/  UMOV UR41, 0x400 ;  /* 0x0000040000297882 */ /* 0x000fe20000000000 */
[----:B------:R-:W-:Y:S01]  /*1270*/  UISETP.LT.AND UP0, UPT, UR40, 0x1, UPT ;  /* 0x000000012800788c */ /* 0x000fe2000bf01270 */
[----:B------:R-:W-:Y:S01]  /*1280*/  LOP3.LUT R172, R16, 0x1, RZ, 0xfc, !PT ;  /* 0x0000000110ac7812 */ /* 0x000fe200078efcff */
[----:B------:R-:W-:Y:S01]  /*1290*/  USHF.L.U32 UR44, UR40, 0x1, URZ ;  /* 0x00000001282c7899 */ /* 0x000fe2000800063f */
[----:B------:R-:W-:Y:S01]  /*12a0*/  R2UR UR42, R6 ;  /* 0x00000000062a72ca */ /* 0x000fe200000e0000 */
[----:B------:R-:W-:Y:S01]  /*12b0*/  USEL UR43, UR40, 0x1, UP0 ;  /* 0x00000001282b7887 */ /* 0x000fe20008000000 */
[CC--:B------:R-:W-:Y:S02]  /*12c0*/  LEA.HI R4, R0.reuse, R3.reuse, RZ, 0x2 ;  /* 0x0000000300047211 */ /* 0x0c0fe400078f10ff */
[----:B------:R-:W-:Y:S01]  /*12d0*/  LEA.HI R0, R0, R3, RZ, 0x5 ;  /* 0x0000000300007211 */ /* 0x000fe200078f28ff */
[----:B------:R-:W-:Y:S01]  /*12e0*/  UIADD3 UR43, -UR43, UR40, URZ ;  /* 0x000000282b2b7290 */ /* 0x000fe2000fffe13f */
[----:B------:R-:W-:-:S02]  /*12f0*/  SHF.R.S32.HI R154, RZ, 0x2, R4 ;  /* 0x00000002ff9a7819 */ /* 0x000fc40000011404 */
[----:B------:R-:W-:Y:S02]  /*1300*/  SHF.R.S32.HI R5, RZ, 0x1f, R4 ;  /* 0x0000001fff057819 */ /* 0x000fe40000011404 */
[----:B------:R-:W-:Y:S02]  /*1310*/  LOP3.LUT R156, R4, 0xfffffffc, RZ, 0xc0, !PT ;  /* 0xfffffffc049c7812 */ /* 0x000fe400078ec0ff */
[----:B------:R-:W-:Y:S01]  /*1320*/  LEA.HI R5, R5, R154, RZ, 0x3 ;  /* 0x0000009a05057211 */ /* 0x000fe200078f18ff */
[----:B------:R-:W-:Y:S01]  /*1330*/  USHF.L.U32 UR42, UR42, 0x3, URZ ;  /* 0x000000032a2a7899 */ /* 0x000fe2000800063f */
[----:B------:R-:W-:Y:S01]  /*1340*/  ISETP.NE.AND P0, PT, R6, RZ, PT ;  /* 0x000000ff0600720c */ /* 0x000fe20003f05270 */
[----:B------:R-:W-:Y:S01]  /*1350*/  IMAD.IADD R156, R3, 0x1, -R156 ;  /* 0x00000001039c7824 */ /* 0x000fe200078e0a9c */
[----:B------:R-:W-:Y:S01]  /*1360*/  LOP3.LUT R5, R5, 0xfffffff8, RZ, 0xc0, !PT ;  /* 0xfffffff805057812 */ /* 0x000fe200078ec0ff */
[----:B-1----:R-:W-:Y:S01]  /*1370*/  ULEA UR41, UR4, UR41, 0x18 ;  /* 0x0000002904297291 */ /* 0x002fe2000f8ec03f */
[----:B------:R-:W-:Y:S01]  /*1380*/  SEL R173, RZ, 0x1, P0 ;  /* 0x00000001ffad7807 */ /* 0x000fe20000000000 */
[----:B------:R-:W-:Y:S01]  /*1390*/  IMAD.U32 R158, RZ, RZ, UR42 ;  /* 0x0000002aff9e7e24 */ /* 0x000fe2000f8e00ff */
[----:B------:R-:W-:Y:S01]  /*13a0*/  ULDC UR4, c[0x0][0x284] ;  /* 0x0000a10000047ab9 */ /* 0x000fe20000000800 */
[----:B------:R-:W-:Y:S01]  /*13b0*/  IMAD.IADD R154, R154, 0x1, -R5 ;  /* 0x000000019a9a7824 */ /* 0x000fe200078e0a05 */
[----:B------:R-:W-:Y:S01]  /*13c0*/  UIADD3 UR45, UR41, 0x70, URZ ;  /* 0x00000070292d7890 */ /* 0x000fe2000fffe03f */
[----:B------:R-:W-:-:S02]  /*13d0*/  SHF.R.S32.HI R5, RZ, 0x5, R0 ;  /* 0x00000005ff057819 */ /* 0x000fc40000011400 */
[C---:B------:R-:W-:Y:S02]  /*13e0*/  LOP3.LUT R160, R158.reuse, 0x8, RZ, 0xc0, !PT ;  /* 0x000000089ea07812 */ /* 0x040fe400078ec0ff */
[--C-:B------:R-:W-:Y:S01]  /*13f0*/  SHF.R.S32.HI R155, RZ, 0x1f, R154.reuse ;  /* 0x0000001fff9b7819 */ /* 0x100fe2000001149a */
[C-C-:B------:R-:W-:Y:S01]  /*1400*/  IMAD R161, R5.reuse, -0x10, -R154.reuse ;  /* 0xfffffff005a17824 */ /* 0x140fe200078e0a9a */
[----:B------:R-:W-:Y:S01]  /*1410*/  LOP3.LUT R158, R158, 0x8, RZ, 0xc, !PT ;  /* 0x000000089e9e7812 */ /* 0x000fe200078e0cff */
[----:B------:R-:W-:Y:S01]  /*1420*/  IMAD.U32 R157, RZ, RZ, UR45 ;  /* 0x0000002dff9d7e24 */ /* 0x000fe2000f8e00ff */
[----:B------:R-:W-:Y:S01]  /*1430*/  LOP3.LUT R160, R160, 0x18, RZ, 0x3c, !PT ;  /* 0x00000018a0a07812 */ /* 0x000fe200078e3cff */
[----:B------:R-:W-:-:S04]  /*1440*/  IMAD.WIDE R154, R5, 0x10, R154 ;  /* 0x00000010059a7825 */ /* 0x000fc800078e029a */
[----:B------:R-:W-:Y:S02]  /*1450*/  VIADD R159, R157, UR42 ;  /* 0x0000002a9d9f7c36 */ /* 0x000fe40008000000 */
[----:B------:R-:W-:-:S07]  /*1460*/  VIADD R161, R161, UR4 ;  /* 0x00000004a1a17c36 */ /* 0x000fce0008000000 */
.L_x_290:
[----:B------:R-:W-:Y:S01]  /*1470*/  SHF.L.U32 R0, R173, 0x1f, RZ ;  /* 0x0000001fad007819 */ /* 0x000fe200000006ff */
[----:B------:R-:W-:Y:S02]  /*1480*/  ULDC UR4, c[0x0][0x28c] ;  /* 0x0000a30000047ab9 */ /* 0x000fe40000000800 */
[----:B------:R-:W-:Y:S01]  /*1490*/  ISETP.LT.AND P1, PT, RZ, UR4, PT ;  /* 0x00000004ff007c0c */ /* 0x000fe2000bf21270 */
[----:B------:R-:W1:Y:S02]  /*14a0*/  SYNCS.PHASECHK.TRANS64.TRYWAIT P0, [R157+UR42], R0 ;  /* 0x000000009d0075a7 */ /* 0x000e64000800016a */
[----:B-1-34-:R-:W-:Y:S10]  /*14b0*/  @!P0 BRA `(.L_x_15) ;  /* 0x000000a000008947 */ /* 0x01aff40003800000 */
.L_x_314:
[----:B------:R-:W-:Y:S05]  /*14c0*/  @P1 BRA `(.L_x_16) ;  /* 0x0000000000401947 */ /* 0x000fea0003800000 */
[----:B-1----:R-:W-:Y:S01]  /*14d0*/  MOV R0, 0x0 ;  /* 0x0000000000007802 */ /* 0x002fe20000000f00 */
[----:B------:R-:W-:Y:S01]  /*14e0*/  ULDC.64 UR4, c[0x4][0x68] ;  /* 0x01001a0000047ab9 */ /* 0x000fe20000000a00 */
[----:B------:R-:W-:Y:S01]  /*14f0*/  ULDC.64 UR6, c[0x4][0x8] ;  /* 0x0100020000067ab9 */ /* 0x000fe20000000a00 */
[----:B------:R-:W-:Y:S01]  /*1500*/  IMAD.U32 R4, RZ, RZ, UR4 ;  /* 0x00000004ff047e24 */ /* 0x000fe2000f8e00ff */
[----:B------:R1:W2:Y:S01]  /*1510*/  LDC.64 R14, c[0x4][R0] ;  /* 0x01000000000e7b82 */ /* 0x0002a20000000a00 */
[----:B------:R-:W-:Y:S01]  /*1520*/  IMAD.U32 R5, RZ, RZ, UR5 ;  /* 0x00000005ff057e24 */ /* 0x000fe2000f8e00ff */
[----:B------:R-:W-:Y:S01]  /*1530*/  ULDC.64 UR4, c[0x4][0x70] ;  /* 0x01001c0000047ab9 */ /* 0x000fe20000000a00 */
[----:B------:R-:W-:Y:S02]  /*1540*/  IMAD.U32 R10, RZ, RZ, UR6 ;  /* 0x00000006ff0a7e24 */ /* 0x000fe4000f8e00ff */
[----:B------:R-:W-:Y:S02]  /*1550*/  IMAD.U32 R6, RZ, RZ, UR4 ;  /* 0x00000004ff067e24 */ /* 0x000fe4000f8e00ff */
[----:B------:R-:W-:-:S02]  /*1560*/  IMAD.U32 R7, RZ, RZ, UR5 ;  /* 0x00000005ff077e24 */ /* 0x000fc4000f8e00ff */
[----:B------:R-:W-:Y:S02]  /*1570*/  IMAD.U32 R11, RZ, RZ, UR7 ;  /* 0x00000007ff0b7e24 */ /* 0x000fe4000f8e00ff */
[----:B------:R-:W-:Y:S02]  /*1580*/  IMAD.MOV.U32 R8, RZ, RZ, 0x1e1 ;  /* 0x000001e1ff087424 */ /* 0x000fe400078e00ff */
[----:B0-----:R-:W-:Y:S02]  /*1590*/  IMAD.MOV.U32 R12, RZ, RZ, 0x1 ;  /* 0x00000001ff0c7424 */ /* 0x001fe400078e00ff */
[----:B-1----:R-:W-:-:S07]  /*15a0*/  IMAD.MOV.U32 R13, RZ, RZ, RZ ;  /* 0x000000ffff0d7224 */ /* 0x002fce00078e00ff */
[----:B------:R-:W-:-:S07]  /*15b0*/  LEPC R20, `(.L_x_16) ;  /* 0x000000001014794e */ /* 0x000fce0000000000 */
[----:B--2--5:R-:W-:Y:S05]  /*15c0*/  CALL.ABS.NOINC R14 ;  /* 0x000000000e007343 */ /* 0x024fea0003c00000 */
.L_x_16:
[----:B------:R-:W-:-:S13]  /*15d0*/  ISETP.NE.AND P0, PT, R172, 0x3, PT ;  /* 0x00000003ac00780c */ /* 0x000fda0003f05270 */
[----:B------:R-:W-:Y:S05]  /*15e0*/  @!P0 BRA `(.L_x_17) ;  /* 0x0000000000048947 */ /* 0x000fea0003800000 */
[----:B------:R-:W-:Y:S01]  /*15f0*/  BPT.TRAP 0x1 ;  /* 0x000000040000795c */ /* 0x000fe20000300000 */
.L_x_17:
[----:B------:R-:W-:Y:S02]  /*1600*/  IMAD.U32 R3, RZ, RZ, UR38 ;  /* 0x00000026ff037e24 */ /* 0x000fe4000f8e00ff */
[----:B-1----:R-:W-:-:S03]  /*1610*/  IMAD.U32 R0, RZ, RZ, UR39 ;  /* 0x00000027ff007e24 */ /* 0x002fc6000f8e00ff */
[----:B------:R-:W-:Y:S02]  /*1620*/  LEA R3, R3, UR41, 0x3 ;  /* 0x0000002903037c11 */ /* 0x000fe4000f8e18ff */
[----:B------:R-:W-:-:S04]  /*1630*/  SHF.L.U32 R0, R0, 0x1f, RZ ;  /* 0x0000001f00007819 */ /* 0x000fc800000006ff */
[----:B------:R1:W2:Y:S01]  /*1640*/  SYNCS.PHASECHK.TRANS64.TRYWAIT P1, [R3+URZ], R0 ;  /* 0x00000000030075a7 */ /* 0x0002a2000802017f */
[----:B------:R-:W-:Y:S05]  /*1650*/  @!P0 BRA `(.L_x_18) ;  /* 0x0000000000048947 */ /* 0x000fea0003800000 */
[----:B------:R-:W-:Y:S01]  /*1660*/  BPT.TRAP 0x1 ;  /* 0x000000040000795c */ /* 0x000fe20000300000 */
.L_x_18:
[----:B------:R-:W-:-:S05]  /*1670*/  IMAD.U32 R4, RZ, RZ, UR43 ;  /* 0x0000002bff047e24 */ /* 0x000fca000f8e00ff */
[----:B------:R-:W-:Y:S01]  /*1680*/  ISETP.GE.AND P2, PT, R4, 0x1, PT ;  /* 0x000000010400780c */ /* 0x000fe20003f46270 */
[----:B--2---:R-:W-:-:S12]  /*1690*/  @P1 BRA `(.L_x_19) ;  /* 0x0000000000081947 */ /* 0x004fd80003800000 */
[----:B------:R-:W2:Y:S02]  /*16a0*/  SYNCS.PHASECHK.TRANS64.TRYWAIT P1, [R3+URZ], R0 ;  /* 0x00000000030075a7 */ /* 0x000ea4000802017f */
[----:B--2---:R-:W-:Y:S05]  /*16b0*/  @!P1 BRA `(.L_x_20) ;  /* 0x0000009c00949947 */ /* 0x004fea0003800000 */
.L_x_19:
[----:B------:R-:W-:Y:S05]  /*16c0*/  WARPSYNC.ALL ;  /* 0x0000000000007948 */ /* 0x000fea0003800000 */
[----:B------:R-:W-:Y:S01]  /*16d0*/  UIADD3 UR4, UR41, 0x180, URZ ;  /* 0x0000018029047890 */ /* 0x000fe2000fffe03f */
[----:B------:R-:W-:Y:S01]  /*16e0*/  WARPGROUP.ARRIVE ;  /* 0x00000000000079c5 */ /* 0x000fe20000000000 */
[----:B------:R-:W-:Y:S02]  /*16f0*/  UIADD3 UR5, UR41, 0xc180, URZ ;  /* 0x0000c18029057890 */ /* 0x000fe4000fffe03f */
[----:B------:R-:W-:Y:S02]  /*1700*/  USHF.R.U32.HI UR4, URZ, 0x4, UR4 ;  /* 0x000000043f047899 */ /* 0x000fe40008011604 */
[----:B------:R-:W-:-:S02]  /*1710*/  USHF.R.U32.HI UR5, URZ, 0x4, UR5 ;  /* 0x000000043f057899 */ /* 0x000fc40008011605 */
[----:B------:R-:W-:Y:S02]  /*1720*/  ULOP3.LUT UR4, UR4, 0x3fff, URZ, 0xc0, !UPT ;  /* 0x00003fff04047892 */ /* 0x000fe4000f8ec03f */
[----:B------:R-:W-:Y:S02]  /*1730*/  ULOP3.LUT UR5, UR5, 0x3fff, URZ, 0xc0, !UPT ;  /* 0x00003fff05057892 */ /* 0x000fe4000f8ec03f */
[----:B------:R-:W-:Y:S02]  /*1740*/  ULOP3.LUT UR8, UR4, 0x10000, URZ, 0xfc, !UPT ;  /* 0x0001000004087892 */ /* 0x000fe4000f8efc3f */
[----:B------:R-:W-:Y:S02]  /*1750*/  ULOP3.LUT UR9, UR5, 0x10000, URZ, 0xfc, !UPT ;  /* 0x0001000005097892 */ /* 0x000fe4000f8efc3f */
[----:B------:R-:W-:Y:S02]  /*1760*/  ULEA UR10, UR38, UR8, 0x9 ;  /* 0x00000008260a7291 */ /* 0x000fe4000f8e483f */
[----:B------:R-:W-:Y:S01]  /*1770*/  ULEA UR11, UR38, UR9, 0xb ;  /* 0x00000009260b7291 */ /* 0x000fe2000f8e583f */
[----:B------:R-:W-:Y:S01]  /*1780*/  UMOV UR5, 0x40000040 ;  /* 0x4000004000057882 */ /* 0x000fe20000000000 */
[----:B------:R-:W-:-:S03]  /*1790*/  UMOV UR7, 0x40000040 ;  /* 0x4000004000077882 */ /* 0x000fc60000000000 */
[----:B------:R-:W-:Y:S02]  /*17a0*/  UMOV UR4, UR10 ;  /* 0x0000000a00047c82 */ /* 0x000fe40008000000 */
[----:B------:R-:W-:Y:S02]  /*17b0*/  UMOV UR6, UR11 ;  /* 0x0000000b00067c82 */ /* 0x000fe40008000000 */
[----:B------:R-:W-:Y:S01]  /*17c0*/  HGMMA.64x256x16.F32.BF16 R24, gdesc[UR4], RZ, !UPT, gsb0 ;  /* 0x03e00000041879f0 */ /* 0x000fe2000c0018ff */
[----:B------:R-:W-:Y:S02]  /*17d0*/  UIADD3 UR4, UR10, 0x2, URZ ;  /* 0x000000020a047890 */ /* 0x000fe4000fffe03f */
[----:B------:R-:W-:Y:S01]  /*17e0*/  UIADD3 UR6, UR11, 0x2, URZ ;  /* 0x000000020b067890 */ /* 0x000fe2000fffe03f */
[----:B------:R-:W-:Y:S01]  /*17f0*/  UMOV UR5, 0x40000040 ;  /* 0x4000004000057882 */ /* 0x000fe20000000000 */
[----:B------:R-:W-:Y:S01]  /*1800*/  UMOV UR7, 0x40000040 ;  /* 0x4000004000077882 */ /* 0x000fe20000000000 */
[----:B------:R-:W-:-:S02]  /*1810*/  WARPGROUP.DEPBAR.LE gsb0, 0x0 ;  /* 0x00008000000079c5 */ /* 0x000fc40000010000 */
[----:B------:R-:W-:-:S15]  /*1820*/  WARPGROUP.ARRIVE ;  /* 0x00000000000079c5 */ /* 0x000fde0000000000 */
[----:B------:R-:W-:-:S05]  /*1830*/  NOP ;  /* 0x0000000000007918 */ /* 0x000fca0000000000 */
[----:B------:R-:W-:Y:S01]  /*1840*/  HGMMA.64x256x16.F32.BF16 R24, gdesc[UR4], R24, gsb0 ;  /* 0x03e00000041879f0 */ /* 0x000fe20008001818 */
[----:B------:R-:W-:Y:S02]  /*1850*/  UIADD3 UR4, UR10, 0x4, URZ ;  /* 0x000000040a047890 */ /* 0x000fe4000fffe03f */
[----:B------:R-:W-:Y:S01]  /*1860*/  UIADD3 UR6, UR11, 0x4, URZ ;  /* 0x000000040b067890 */ /* 0x000fe2000fffe03f */
[----:B------:R-:W-:Y:S01]  /*1870*/  UMOV UR5, 0x40000040 ;  /* 0x4000004000057882 */ /* 0x000fe20000000000 */
[----:B------:R-:W-:Y:S01]  /*1880*/  UMOV UR7, 0x40000040 ;  /* 0x4000004000077882 */ /* 0x000fe20000000000 */
[----:B------:R-:W-:Y:S02]  /*1890*/  WARPGROUP.DEPBAR.LE gsb0, 0x0 ;  /* 0x00008000000079c5 */ /* 0x000fe40000010000 */
        /* <DEDUP_REMOVED lines=10> */
[----:B------:R-:W-:Y:S03]  /*1940*/  HGMMA.64x256x16.F32.BF16 R24, gdesc[UR4], R24, gsb0 ;  /* 0x03e00000041879f0 */ /* 0x000fe60008001818 */
[----:B------:R-:W-:Y:S02]  /*1950*/  WARPGROUP.DEPBAR.LE gsb0, 0x0 ;  /* 0x00008000000079c5 */ /* 0x000fe40000010000 */
[----:B------:R-:W-:Y:S05]  /*1960*/  @!P2 BRA `(.L_x_21) ;  /* 0x00000004001ca947 */ /* 0x000fea0003800000 */
[----:B------:R-:W-:Y:S01]  /*1970*/  UIADD3 UR4, UR38, 0x1, URZ ;  /* 0x0000000126047890 */ /* 0x000fe2000fffe03f */
[----:B-12---:R-:W-:Y:S01]  /*1980*/  IMAD.U32 R0, RZ, RZ, UR43 ;  /* 0x0000002bff007e24 */ /* 0x006fe2000f8e00ff */
[----:B------:R-:W-:Y:S02]  /*1990*/  UMOV UR11, UR38 ;  /* 0x00000026000b7c82 */ /* 0x000fe40008000000 */
[----:B------:R-:W-:-:S04]  /*19a0*/  UISETP.NE.AND UP0, UPT, UR4, 0x6, UPT ;  /* 0x000000060400788c */ /* 0x000fc8000bf05270 */
[----:B------:R-:W-:Y:S02]  /*19b0*/  USEL UR5, URZ, 0x1, UP0 ;  /* 0x000000013f057887 */ /* 0x000fe40008000000 */
[----:B------:R-:W-:Y:S02]  /*19c0*/  USEL UR10, UR4, URZ, UP0 ;  /* 0x0000003f040a7287 */ /* 0x000fe40008000000 */
[----:B------:R-:W-:-:S06]  /*19d0*/  ULOP3.LUT UR5, UR39, UR5, URZ, 0x3c, !UPT ;  /* 0x0000000527057292 */ /* 0x000fcc000f8e3c3f */
[----:B------:R-:W-:-:S07]  /*19e0*/  IMAD.U32 R5, RZ, RZ, UR5 ;  /* 0x00000005ff057e24 */ /* 0x000fce000f8e00ff */
.L_x_28:
[----:B-12---:R-:W-:Y:S05]  /*19f0*/  @!P0 BRA `(.L_x_22) ;  /* 0x0000000000048947 */ /* 0x006fea0003800000 */
[----:B------:R-:W-:Y:S01]  /*1a00*/  BPT.TRAP 0x1 ;  /* 0x000000040000795c */ /* 0x000fe20000300000 */
.L_x_22:
[----:B------:R-:W-:Y:S01]  /*1a10*/  ULEA UR4, UR10, UR41, 0x3 ;  /* 0x000000290a047291 */ /* 0x000fe2000f8e183f */
[----:B------:R-:W-:-:S08]  /*1a20*/  SHF.L.U32 R3, R5, 0x1f, RZ ;  /* 0x0000001f05037819 */ /* 0x000fd000000006ff */
[----:B------:R1:W2:Y:S01]  /*1a30*/  SYNCS.PHASECHK.TRANS64.TRYWAIT P1, [UR4], R3 ;  /* 0x00000003ff0075a7 */ /* 0x0002a20008020144 */
[----:B------:R-:W-:Y:S05]  /*1a40*/  @!P0 BRA `(.L_x_23) ;  /* 0x0000000000048947 */ /* 0x000fea0003800000 */
[----:B------:R-:W-:Y:S01]  /*1a50*/  BPT.TRAP 0x1 ;  /* 0x000000040000795c */ /* 0x000fe20000300000 */
.L_x_23:
[----:B--2---:R-:W-:Y:S05]  /*1a60*/  @P1 BRA `(.L_x_24) ;  /* 0x0000000000081947 */ /* 0x004fea0003800000 */
[----:B------:R-:W2:Y:S02]  /*1a70*/  SYNCS.PHASECHK.TRANS64.TRYWAIT P1, [UR4], R3 ;  /* 0x00000003ff0075a7 */ /* 0x000ea40008020144 */
[----:B--2---:R-:W-:Y:S05]  /*1a80*/  @!P1 BRA `(.L_x_25) ;  /* 0x0000009800b49947 */ /* 0x004fea0003800000 */
.L_x_24:
[----:B------:R-:W-:Y:S01]  /*1a90*/  ULEA UR12, UR10, UR8, 0x9 ;  /* 0x000000080a0c7291 */ /* 0x000fe2000f8e483f */
[----:B------:R-:W-:Y:S01]  /*1aa0*/  WARPGROUP.ARRIVE ;  /* 0x00000000000079c5 */ /* 0x000fe20000000000 */
[----:B------:R-:W-:Y:S01]  /*1ab0*/  ULEA UR13, UR10, UR9, 0xb ;  /* 0x000000090a0d7291 */ /* 0x000fe2000f8e583f */
[----:B------:R-:W-:Y:S01]  /*1ac0*/  UMOV UR5, 0x40000040 ;  /* 0x4000004000057882 */ /* 0x000fe20000000000 */
[----:B------:R-:W-:-:S03]  /*1ad0*/  UMOV UR7, 0x40000040 ;  /* 0x4000004000077882 */ /* 0x000fc60000000000 */
[----:B------:R-:W-:Y:S02]  /*1ae0*/  UMOV UR4, UR12 ;  /* 0x0000000c00047c82 */ /* 0x000fe40008000000 */
[----:B------:R-:W-:Y:S02]  /*1af0*/  UMOV UR6, UR13 ;  /* 0x0000000d00067c82 */ /* 0x000fe40008000000 */
[----:B------:R-:W-:Y:S01]  /*1b00*/  HGMMA.64x256x16.F32.BF16 R24, gdesc[UR4], R24, gsb0 ;  /* 0x03e00000041879f0 */ /* 0x000fe20008001818 */
        /* <DEDUP_REMOVED lines=26> */
[----:B------:R-:W-:Y:S01]  /*1cb0*/  BPT.TRAP 0x1 ;  /* 0x000000040000795c */ /* 0x000fe20000300000 */
.L_x_26:
[----:B------:R-:W-:Y:S01]  /*1cc0*/  ULEA UR4, UR11, UR41, 0x3 ;  /* 0x000000290b047291 */ /* 0x000fe2000f8e183f */
[----:B------:R-:W-:-:S03]  /*1cd0*/  ISETP.GT.U32.AND P1, PT, R16, 0x1, PT ;  /* 0x000000011000780c */ /* 0x000fc60003f24070 */
[----:B------:R-:W-:-:S04]  /*1ce0*/  UIADD3 UR4, UR4, 0x30, URZ ;  /* 0x0000003004047890 */ /* 0x000fc8000fffe03f */
[----:B------:R-:W-:-:S09]  /*1cf0*/  UPRMT UR4, URZ, 0x654, UR4 ;  /* 0x000006543f047896 */ /* 0x000fd20008000004 */
[----:B------:R-:W-:Y:S01]  /*1d00*/  SYNCS.ARRIVE.TRANS64.RED.A1T0 RZ, [UR4], RZ ;  /* 0x000000ffffff79a7 */ /* 0x000fe20008100404 */
[----:B------:R-:W-:Y:S05]  /*1d10*/  @P1 BRA `(.L_x_27) ;  /* 0x0000000000041947 */ /* 0x000fea0003800000 */
[----:B------:R-:W-:Y:S01]  /*1d20*/  BPT.TRAP 0x1 ;  /* 0x000000040000795c */ /* 0x000fe20000300000 */
.L_x_27:
[----:B------:R-:W-:Y:S01]  /*1d30*/  UIADD3 UR10, UR10, 0x1, URZ ;  /* 0x000000010a0a7890 */ /* 0x000fe2000fffe03f */
[C---:B------:R-:W-:Y:S01]  /*1d40*/  ISETP.GT.AND P1, PT, R0.reuse, 0x1, PT ;  /* 0x000000010000780c */ /* 0x040fe20003f24270 */
[----:B------:R-:W-:Y:S01]  /*1d50*/  UIADD3 UR11, UR11, 0x1, URZ ;  /* 0x000000010b0b7890 */ /* 0x000fe2000fffe03f */
[----:B------:R-:W-:Y:S01]  /*1d60*/  VIADD R0, R0, 0xffffffff ;  /* 0xffffffff00007836 */ /* 0x000fe20000000000 */
[----:B------:R-:W-:Y:S02]  /*1d70*/  UISETP.NE.AND UP0, UPT, UR10, 0x6, UPT ;  /* 0x000000060a00788c */ /* 0x000fe4000bf05270 */
[----:B------:R-:W-:Y:S02]  /*1d80*/  UISETP.NE.AND UP1, UPT, UR11, 0x6, UPT ;  /* 0x000000060b00788c */ /* 0x000fe4000bf25270 */
[----:B------:R-:W-:Y:S02]  /*1d90*/  USEL UR4, URZ, 0x1, UP0 ;  /* 0x000000013f047887 */ /* 0x000fe40008000000 */
[----:B------:R-:W-:-:S02]  /*1da0*/  USEL UR10, UR10, URZ, UP0 ;  /* 0x0000003f0a0a7287 */ /* 0x000fc40008000000 */
[----:B------:R-:W-:Y:S02]  /*1db0*/  USEL UR11, UR11, URZ, UP1 ;  /* 0x0000003f0b0b7287 */ /* 0x000fe40008800000 */
[----:B------:R-:W-:Y:S01]  /*1dc0*/  LOP3.LUT R5, R5, UR4, RZ, 0x3c, !PT ;  /* 0x0000000405057c12 */ /* 0x000fe2000f8e3cff */
[----:B------:R-:W-:Y:S09]  /*1dd0*/  @P1 BRA `(.L_x_28) ;  /* 0xfffffffc00041947 */ /* 0x000ff2000383ffff */
.L_x_21:
[----:B-12---:R-:W1:Y:S01]  /*1de0*/  LDC R0, c[0x0][0x28c] ;  /* 0x0000a300ff007b82 */ /* 0x006e620000000800 */
[----:B------:R2:W-:Y:S01]  /*1df0*/  SYNCS.ARRIVE.TRANS64.A1T0 RZ, [R158+UR45], RZ ;  /* 0x000000ff9eff79a7 */ /* 0x0005e2000810002d */
[----:B-1----:R-:W-:-:S13]  /*1e00*/  ISETP.GE.AND P1, PT, R0, 0x1, PT ;  /* 0x000000010000780c */ /* 0x002fda0003f26270 */
[----:B--2---:R-:W-:Y:S05]  /*1e10*/  @!P1 BRA `(.L_x_29) ;  /* 0x0000000000349947 */ /* 0x004fea0003800000 */
[----:B------:R-:W-:Y:S05]  /*1e20*/  @!P0 BRA `(.L_x_30) ;  /* 0x0000000000048947 */ /* 0x000fea0003800000 */
[----:B------:R-:W-:Y:S01]  /*1e30*/  BPT.TRAP 0x1 ;  /* 0x000000040000795c */ /* 0x000fe20000300000 */
.L_x_30:
[----:B------:R-:W-:Y:S01]  /*1e40*/  UIADD3 UR6, UR43, UR38, URZ ;  /* 0x000000262b067290 */ /* 0x000fe2000fffe03f */
[----:B------:R-:W-:-:S03]  /*1e50*/  ISETP.GT.U32.AND P0, PT, R16, 0x1, PT ;  /* 0x000000011000780c */ /* 0x000fc60003f04070 */
[----:B------:R-:W-:-:S04]  /*1e60*/  UIMAD.WIDE.U32 UR4, UR6, -0x55555555, URZ ;  /* 0xaaaaaaab060478a5 */ /* 0x000fc8000f8e003f */
[----:B------:R-:W-:-:S04]  /*1e70*/  USHF.R.U32.HI UR4, URZ, 0x2, UR5 ;  /* 0x000000023f047899 */ /* 0x000fc80008011605 */
[----:B------:R-:W-:-:S04]  /*1e80*/  UIMAD UR6, UR4, -0x6, UR6 ;  /* 0xfffffffa040678a4 */ /* 0x000fc8000f8e0206 */
[----:B------:R-:W-:-:S04]  /*1e90*/  ULEA UR6, UR6, UR41, 0x3 ;  /* 0x0000002906067291 */ /* 0x000fc8000f8e183f */
[----:B------:R-:W-:-:S04]  /*1ea0*/  UIADD3 UR6, UR6, 0x30, URZ ;  /* 0x0000003006067890 */ /* 0x000fc8000fffe03f */
[----:B------:R-:W-:-:S09]  /*1eb0*/  UPRMT UR6, URZ, 0x654, UR6 ;  /* 0x000006543f067896 */ /* 0x000fd20008000006 */
[----:B------:R-:W-:Y:S01]  /*1ec0*/  SYNCS.ARRIVE.TRANS64.RED.A1T0 RZ, [UR6], RZ ;  /* 0x000000ffffff79a7 */ /* 0x000fe20008100406 */
[----:B------:R-:W-:Y:S05]  /*1ed0*/  @P0 BRA `(.L_x_29) ;  /* 0x0000000000040947 */ /* 0x000fea0003800000 */
[----:B------:R-:W-:Y:S01]  /*1ee0*/  BPT.TRAP 0x1 ;  /* 0x000000040000795c */ /* 0x000fe20000300000 */
.L_x_29:
[----:B------:R-:W-:Y:S01]  /*1ef0*/  SHF.L.U32 R0, R173, 0x1f, RZ ;  /* 0x0000001fad007819 */ /* 0x000fe200000006ff */
[----:B------:R-:W-:Y:S01]  /*1f00*/  UIADD3 UR38, UR44, UR38, URZ ;  /* 0x000000262c267290 */ /* 0x000fe2000fffe03f */
[----:B------:R-:W1:Y:S01]  /*1f10*/  LDC R15, c[0x0][0x288] ;  /* 0x0000a200ff0f7b82 */ /* 0x000e620000000800 */
[----:B------:R-:W-:Y:S01]  /*1f20*/  UISETP.GE.U32.AND UP1, UPT, UR44, 0x6, UPT ;  /* 0x000000062c00788c */ /* 0x000fe2000bf26070 */
[----:B------:R-:W-:Y:S01]  /*1f30*/  IMAD.SHL.U32 R8, R156, 0x2, RZ ;  /* 0x000000029c087824 */ /* 0x000fe200078e00ff */
[----:B------:R-:W-:Y:S02]  /*1f40*/  UISETP.GT.U32.AND UP0, UPT, UR38, 0x5, UPT ;  /* 0x000000052600788c */ /* 0x000fe4000bf04070 */
[----:B------:R-:W-:Y:S02]  /*1f50*/  UIMAD.WIDE.U32 UR4, UR38, -0x55555555, URZ ;  /* 0xaaaaaaab260478a5 */ /* 0x000fe4000f8e003f */
[----:B------:R-:W-:Y:S01]  /*1f60*/  UISETP.LT.U32.AND UP0, UPT, UR44, 0x6, UP0 ;  /* 0x000000062c00788c */ /* 0x000fe20008701070 */
[----:B------:R-:W2:Y:S01]  /*1f70*/  SYNCS.PHASECHK.TRANS64.TRYWAIT P0, [R157+UR42+0x10], R0 ;  /* 0x000010009d0075a7 */ /* 0x000ea2000800016a */
[----:B------:R-:W-:Y:S01]  /*1f80*/  USHF.R.U32.HI UR4, URZ, 0x2, UR5 ;  /* 0x000000023f047899 */ /* 0x000fe20008011605 */
[----:B------:R-:W-:Y:S01]  /*1f90*/  SHF.R.S32.HI R9, RZ, 0x1f, R8 ;  /* 0x0000001fff097819 */ /* 0x000fe20000011408 */
[----:B------:R-:W-:-:S02]  /*1fa0*/  USEL UR6, URZ, 0x1, !UP0 ;  /* 0x000000013f067887 */ /* 0x000fc4000c000000 */
[----:B------:R-:W-:Y:S02]  /*1fb0*/  UIMAD UR38, UR4, -0x6, UR38 ;  /* 0xfffffffa042678a4 */ /* 0x000fe4000f8e0226 */
[----:B------:R-:W-:-:S04]  /*1fc0*/  ULOP3.LUT UR39, UR39, UR6, URZ, 0x3c, !UPT ;  /* 0x0000000627277292 */ /* 0x000fc8000f8e3c3f */
[----:B------:R-:W-:Y:S01]  /*1fd0*/  @UP1 ULOP3.LUT UR39, UR39, 0x1, UR4, 0x78, !UPT ;  /* 0x0000000127271892 */ /* 0x000fe2000f8e7804 */
[----:B-12---:R-:W-:Y:S11]  /*1fe0*/  @!P0 BRA `(.L_x_31) ;  /* 0x0000009400748947 */ /* 0x006ff60003800000 */
.L_x_315:
[----:B------:R-:W-:Y:S01]  /*1ff0*/  IMAD.SHL.U32 R14, R19, 0x40, RZ ;  /* 0x00000040130e7824 */ /* 0x000fe200078e00ff */
[----:B------:R-:W-:Y:S01]  /*2000*/  ULDC UR6, c[0x0][0x284] ;  /* 0x0000a10000067ab9 */ /* 0x000fe20000000800 */
[----:B0-----:R-:W-:Y:S01]  /*2010*/  IMAD.SHL.U32 R12, R22, 0x100, RZ ;  /* 0x00000100160c7824 */ /* 0x001fe200078e00ff */
[----:B------:R-:W-:Y:S01]  /*2020*/  SHF.R.S32.HI R165, RZ, 0x1f, R2 ;  /* 0x0000001fffa57819 */ /* 0x000fe20000011402 */
[----:B------:R-:W-:Y:S01]  /*2030*/  ULDC.64 UR4, c[0x0][0x5d0] ;  /* 0x0001740000047ab9 */ /* 0x000fe20000000a00 */
[----:B------:R-:W-:Y:S01]  /*2040*/  ISETP.GE.AND P0, PT, R14, UR6, PT ;  /* 0x000000060e007c0c */ /* 0x000fe2000bf06270 */
[----:B------:R-:W-:Y:S01]  /*2050*/  IMAD.WIDE.U32 R4, R2, UR4, R8 ;  /* 0x0000000402047c25 */ /* 0x000fe2000f8e0008 */
[----:B------:R-:W-:Y:S02]  /*2060*/  SHF.R.S32.HI R13, RZ, 0x1f, R12 ;  /* 0x0000001fff0d7819 */ /* 0x000fe4000001140c */
[C---:B------:R-:W-:Y:S01]  /*2070*/  ISETP.GE.OR P0, PT, R12.reuse, R15, P0 ;  /* 0x0000000f0c00720c */ /* 0x040fe20000706670 */
[----:B------:R-:W-:Y:S01]  /*2080*/  IMAD R3, R165, UR4, RZ ;  /* 0x00000004a5037c24 */ /* 0x000fe2000f8e02ff */
[----:B------:R-:W-:-:S03]  /*2090*/  IADD3 R6, P1, R12, R4, RZ ;  /* 0x000000040c067210 */ /* 0x000fc60007f3e0ff */
[----:B------:R-:W-:-:S05]  /*20a0*/  IMAD R3, R2, UR5, R3 ;  /* 0x0000000502037c24 */ /* 0x000fca000f8e0203 */
[----:B------:R-:W-:-:S03]  /*20b0*/  IADD3.X R7, R13, R5, R3, P1, !PT ;  /* 0x000000050d077210 */ /* 0x000fc60000ffe403 */
[----:B------:R-:W-:Y:S05]  /*20c0*/  @P0 BRA `(.L_x_32) ;  /* 0x0000007c000c0947 */ /* 0x000fea0003800000 */
[----:B------:R-:W0:Y:S01]  /*20d0*/  LDC.64 R10, c[0x0][0x5c8] ;  /* 0x00017200ff0a7b82 */ /* 0x000e220000000a00 */
[----:B-----5:R-:W-:Y:S01]  /*20e0*/  FSETP.NEU.AND P0, PT, R152, RZ, PT ;  /* 0x000000ff9800720b */ /* 0x020fe20003f0d000 */
[----:B------:R-:W-:Y:S01]  /*20f0*/  IMAD R3, R156, -0x2, R15 ;  /* 0xfffffffe9c037824 */ /* 0x000fe200078e020f */
[----:B------:R-:W-:Y:S01]  /*2100*/  BSSY B0, `(.L_x_32) ;  /* 0x00007bf000007945 */ /* 0x000fe20003800000 */
[----:B------:R-:W-:-:S04]  /*2110*/  IMAD.WIDE R162, R19, 0x40, R154 ;  /* 0x0000004013a27825 */ /* 0x000fc800078e029a */
[----:B-1----:R-:W-:Y:S02]  /*2120*/  IMAD.IADD R0, R3, 0x1, -R12 ;  /* 0x0000000103007824 */ /* 0x002fe400078e0a0c */
[----:B------:R-:W-:-:S03]  /*2130*/  IMAD.IADD R3, R161, 0x1, -R14 ;  /* 0x00000001a1037824 */ /* 0x000fc600078e0a0e */
[----:B------:R-:W-:-:S04]  /*2140*/  ISETP.GT.AND P2, PT, R0, RZ, PT ;  /* 0x000000ff0000720c */ /* 0x000fc80003f44270 */
[----:B------:R-:W-:Y:S01]  /*2150*/  ISETP.GT.AND P1, PT, R3, RZ, P2 ;  /* 0x000000ff0300720c */ /* 0x000fe20001724270 */
[-C--:B0-----:R-:W-:Y:S02]  /*2160*/  IMAD R4, R163, R10.reuse, RZ ;  /* 0x0000000aa3047224 */ /* 0x081fe400078e02ff */
[----:B------:R-:W-:-:S04]  /*2170*/  IMAD.WIDE.U32 R6, R162, R10, R6 ;  /* 0x0000000aa2067225 */ /* 0x000fc800078e0006 */
[----:B------:R-:W-:-:S04]  /*2180*/  IMAD R5, R162, R11, R4 ;  /* 0x0000000ba2057224 */ /* 0x000fc800078e0204 */
[----:B------:R-:W-:Y:S01]  /*2190*/  IMAD.IADD R179, R7, 0x1, R5 ;  /* 0x0000000107b37824 */ /* 0x000fe200078e0205 */
[----:B------:R-:W-:Y:S06]  /*21a0*/  @!P0 BRA `(.L_x_33) ;  /* 0x0000005400a08947 */ /* 0x000fec0003800000 */
[----:B------:R-:W0:Y:S01]  /*21b0*/  LDC.64 R20, c[0x0][0x5b8] ;  /* 0x00016e00ff147b82 */ /* 0x000e220000000a00 */
[----:B------:R-:W-:-:S07]  /*21c0*/  ULDC.64 UR4, c[0x0][0x5c0] ;  /* 0x0001700000047ab9 */ /* 0x000fce0000000a00 */
[----:B------:R-:W1:Y:S08]  /*21d0*/  LDC.64 R166, c[0x0][0x5b0] ;  /* 0x00016c00ffa67b82 */ /* 0x000e700000000a00 */
[----:B------:R-:W2:Y:S01]  /*21e0*/  LDC.64 R14, c[0x0][0x5a8] ;  /* 0x00016a00ff0e7b82 */ /* 0x000ea20000000a00 */
[-C--:B0-----:R-:W-:Y:S02]  /*21f0*/  IMAD R7, R165, R20.reuse, RZ ;  /* 0x00000014a5077224 */ /* 0x081fe400078e02ff */
[----:B------:R-:W-:-:S04]  /*2200*/  IMAD.WIDE.U32 R4, R2, R20, R8 ;  /* 0x0000001402047225 */ /* 0x000fc800078e0008 */
[----:B------:R-:W-:Y:S01]  /*2210*/  IMAD R175, R2, R21, R7 ;  /* 0x0000001502af7224 */ /* 0x000fe200078e0207 */
[----:B------:R-:W-:Y:S01]  /*2220*/  IADD3 R164, P0, R12, R4, RZ ;  /* 0x000000040ca47210 */ /* 0x000fe20007f1e0ff */
[----:B-1----:R-:W-:-:S03]  /*2230*/  IMAD R4, R163, R166, RZ ;  /* 0x000000a6a3047224 */ /* 0x002fc600078e02ff */
[----:B------:R-:W-:Y:S01]  /*2240*/  IADD3.X R165, R13, R5, R175, P0, !PT ;  /* 0x000000050da57210 */ /* 0x000fe200007fe4af */
[C---:B------:R-:W-:Y:S02]  /*2250*/  IMAD R177, R162.reuse, R167, R4 ;  /* 0x000000a7a2b17224 */ /* 0x040fe400078e0204 */
[----:B------:R-:W-:-:S04]  /*2260*/  IMAD.WIDE.U32 R4, R162, R166, R164 ;  /* 0x000000a6a2047225 */ /* 0x000fc800078e00a4 */
[----:B------:R-:W-:Y:S01]  /*2270*/  IMAD.IADD R5, R5, 0x1, R177 ;  /* 0x0000000105057824 */ /* 0x000fe200078e02b1 */
[----:B--2---:R-:W-:-:S04]  /*2280*/  LEA R168, P0, R4, R14, 0x1 ;  /* 0x0000000e04a87211 */ /* 0x004fc800078008ff */
[----:B------:R-:W-:-:S05]  /*2290*/  LEA.HI.X R169, R4, R15, R5, 0x1, P0 ;  /* 0x0000000f04a97211 */ /* 0x000fca00000f0c05 */
[----:B------:R0:W2:Y:S01]  /*22a0*/  @P1 LDG.E.LTC128B.U16 R19, desc[UR36][R168.64] ;  /* 0x00000024a8131981 */ /* 0x0000a2000c1e1520 */
[----:B------:R-:W-:Y:S01]  /*22b0*/  IMAD.WIDE.U32 R4, R162, R166, R12 ;  /* 0x000000a6a2047225 */ /* 0x000fe200078e000c */
[----:B------:R-:W-:Y:S02]  /*22c0*/  BSSY B1, `(.L_x_34) ;  /* 0x0000014000017945 */ /* 0x000fe40003800000 */
[----:B------:R-:W-:-:S04]  /*22d0*/  IADD3 R170, P0, R8, R4, RZ ;  /* 0x0000000408aa7210 */ /* 0x000fc80007f1e0ff */
[----:B------:R-:W-:Y:S01]  /*22e0*/  IADD3.X R171, R9, R177, R5, P0, !PT ;  /* 0x000000b109ab7210 */ /* 0x000fe200007fe405 */
[----:B0-----:R-:W-:Y:S01]  /*22f0*/  IMAD.SHL.U32 R168, R166, 0x8, RZ ;  /* 0x00000008a6a87824 */ /* 0x001fe200078e00ff */
[----:B------:R-:W-:Y:S02]  /*2300*/  LEA R4, P0, R6, UR4, 0x1 ;  /* 0x0000000406047c11 */ /* 0x000fe4000f8008ff */
[----:B------:R-:W-:Y:S01]  /*2310*/  SHF.L.U64.HI R169, R166, 0x3, R167 ;  /* 0x00000003a6a97819 */ /* 0x000fe200000102a7 */
[----:B------:R-:W-:Y:S01]  /*2320*/  IMAD.WIDE.U32 R170, R2, R20, R170 ;  /* 0x0000001402aa7225 */ /* 0x000fe200078e00aa */
[----:B------:R-:W-:Y:S02]  /*2330*/  LEA.HI.X R5, R6, UR5, R179, 0x1, P0 ;  /* 0x0000000506057c11 */ /* 0x000fe400080f0cb3 */
[----:B------:R-:W-:Y:S02]  /*2340*/  ISETP.GT.AND P0, PT, R0, 0x1, PT ;  /* 0x000000010000780c */ /* 0x000fe40003f04270 */
[----:B------:R-:W-:-:S02]  /*2350*/  LEA R6, P4, R170, R14, 0x1 ;  /* 0x0000000eaa067211 */ /* 0x000fc400078808ff */
[----:B------:R-:W-:Y:S01]  /*2360*/  ISETP.GT.AND P3, PT, R3, RZ, P0 ;  /* 0x000000ff0300720c */ /* 0x000fe20000764270 */
[----:B--2---:R-:W-:-:S04]  /*2370*/  IMAD.U32 R7, R19, 0x10000, RZ ;  /* 0x0001000013077824 */ /* 0x004fc800078e00ff */
[----:B------:R-:W-:-:S04]  /*2380*/  FMUL R7, R7, R152 ;  /* 0x0000009807077220 */ /* 0x000fc80000400000 */
[----:B------:R-:W-:-:S05]  /*2390*/  FFMA R7, R24, R153, R7 ;  /* 0x0000009918077223 */ /* 0x000fca0000000007 */
[----:B------:R-:W-:Y:S01]  /*23a0*/  F2FP.BF16.F32.PACK_AB R21, RZ, R7 ;  /* 0x00000007ff15723e */ /* 0x000fe200000010ff */
[----:B------:R-:W-:-:S04]  /*23b0*/  IMAD.IADD R7, R175, 0x1, R171 ;  /* 0x00000001af077824 */ /* 0x000fc800078e02ab */
[----:B------:R0:W-:Y:S01]  /*23c0*/  @P1 STG.E.U16 desc[UR36][R4.64], R21 ;  /* 0x0000001504001986 */ /* 0x0001e2000c101524 */
[----:B------:R-:W-:Y:S01]  /*23d0*/  LEA.HI.X R7, R170, R15, R7, 0x1, P4 ;  /* 0x0000000faa077211 */ /* 0x000fe200020f0c07 */
[----:B------:R-:W-:Y:S06]  /*23e0*/  @!P3 BRA `(.L_x_35) ;  /* 0x000000000004b947 */ /* 0x000fec0003800000 */
[----:B------:R1:W5:Y:S02]  /*23f0*/  LDG.E.LTC128B.U16 R19, desc[UR36][R6.64+0x2] ;  /* 0x0000022406137981 */ /* 0x000364000c1e1520 */
.L_x_35:
[----:B------:R-:W-:Y:S05]  /*2400*/  BSYNC B1 ;  /* 0x0000000000017941 */ /* 0x000fea0003800000 */
.L_x_34:
[----:B0----5:R-:W-:Y:S01]  /*2410*/  IMAD.U32 R21, R19, 0x10000, RZ ;  /* 0x0001000013157824 */ /* 0x021fe200078e00ff */
[----:B------:R-:W-:Y:S01]  /*2420*/  ISETP.GT.AND P2, PT, R3, 0x8, P2 ;  /* 0x000000080300780c */ /* 0x000fe20001744270 */
[----:B------:R-:W-:-:S04]  /*2430*/  IMAD.WIDE.U32 R168, R162, R166, R168 ;  /* 0x000000a6a2a87225 */ /* 0x000fc800078e00a8 */
[----:B------:R-:W-:Y:S01]  /*2440*/  FMUL R22, R21, R152 ;  /* 0x0000009815167220 */ /* 0x000fe20000400000 */
[----:B------:R-:W-:Y:S01]  /*2450*/  IMAD.IADD R177, R177, 0x1, R169 ;  /* 0x00000001b1b17824 */ /* 0x000fe200078e02a9 */
[----:B------:R-:W-:Y:S02]  /*2460*/  IADD3 R21, P1, R164, R168, RZ ;  /* 0x000000a8a4157210 */ /* 0x000fe40007f3e0ff */
[----:B------:R-:W-:-:S03]  /*2470*/  FFMA R22, R25, R153, R22 ;  /* 0x0000009919167223 */ /* 0x000fc60000000016 */
[----:B------:R-:W-:Y:S01]  /*2480*/  IMAD.X R164, R177, 0x1, R165, P1 ;  /* 0x00000001b1a47824 */ /* 0x000fe200008e06a5 */
[C---:B------:R-:W-:Y:S02]  /*2490*/  LEA R24, P1, R21.reuse, R14, 0x1 ;  /* 0x0000000e15187211 */ /* 0x040fe400078208ff */
[----:B------:R-:W-:Y:S02]  /*24a0*/  F2FP.BF16.F32.PACK_AB R22, RZ, R22 ;  /* 0x00000016ff16723e */ /* 0x000fe400000010ff */
[----:B------:R-:W-:Y:S02]  /*24b0*/  LEA.HI.X R25, R21, R15, R164, 0x1, P1 ;  /* 0x0000000f15197211 */ /* 0x000fe400008f0ca4 */
[----:B------:R-:W-:Y:S02]  /*24c0*/  PRMT R21, R22, 0x7610, R21 ;  /* 0x0000761016157816 */ /* 0x000fe40000000015 */
[----:B------:R-:W-:-:S03]  /*24d0*/  PRMT R22, R19, 0x7610, R22 ;  /* 0x0000761013167816 */ /* 0x000fc60000000016 */
[----:B------:R0:W-:Y:S04]  /*24e0*/  @P3 STG.E.U16 desc[UR36][R4.64+0x2], R21 ;  /* 0x0000021504003986 */ /* 0x0001e8000c101524 */
[----:B------:R-:W2:Y:S01]  /*24f0*/  @P2 LDG.E.LTC128B.U16 R22, desc[UR36][R24.64] ;  /* 0x0000002418162981 */ /* 0x000ea2000c1e1520 */
[----:B------:R-:W-:Y:S01]  /*2500*/  IADD3 R8, P1, P3, R8, R168, R12 ;  /* 0x000000a808087210 */ /* 0x000fe20007b3e00c */
[----:B------:R-:W-:Y:S01]  /*2510*/  BSSY B1, `(.L_x_36) ;  /* 0x0000011000017945 */ /* 0x000fe20003800000 */
[C---:B------:R-:W-:Y:S02]  /*2520*/  SHF.L.U64.HI R11, R10.reuse, 0x4, R11 ;  /* 0x000000040a0b7819 */ /* 0x040fe4000001020b */
[----:B------:R-:W-:Y:S02]  /*2530*/  IADD3.X R9, R9, R177, R13, P1, P3 ;  /* 0x000000b109097210 */ /* 0x000fe40000fe640d */
[----:B------:R-:W-:-:S02]  /*2540*/  LEA R10, P1, R10, R4, 0x4 ;  /* 0x000000040a0a7211 */ /* 0x000fc400078220ff */
[----:B------:R-:W-:Y:S01]  /*2550*/  ISETP.GT.AND P0, PT, R3, 0x8, P0 ;  /* 0x000000080300780c */ /* 0x000fe20000704270 */
[----:B0-----:R-:W-:-:S04]  /*2560*/  IMAD.WIDE.U32 R20, R2, R20, R8 ;  /* 0x0000001402147225 */ /* 0x001fc800078e0008 */
[----:B------:R-:W-:Y:S01]  /*2570*/  IMAD.X R11, R11, 0x1, R5, P1 ;  /* 0x000000010b0b7824 */ /* 0x000fe200008e0605 */
[----:B------:R-:W-:Y:S01]  /*2580*/  LEA R8, P3, R20, R14, 0x1 ;  /* 0x0000000e14087211 */ /* 0x000fe200078608ff */
[----:B------:R-:W-:-:S05]  /*2590*/  IMAD.IADD R2, R175, 0x1, R21 ;  /* 0x00000001af027824 */ /* 0x000fca00078e0215 */
[----:B------:R-:W-:Y:S01]  /*25a0*/  LEA.HI.X R9, R20, R15, R2, 0x1, P3 ;  /* 0x0000000f14097211 */ /* 0x000fe200018f0c02 */
[----:B--2---:R-:W-:-:S04]  /*25b0*/  IMAD.U32 R19, R22, 0x10000, RZ ;  /* 0x0001000016137824 */ /* 0x004fc800078e00ff */
[----:B------:R-:W-:-:S04]  /*25c0*/  FMUL R19, R19, R152 ;  /* 0x0000009813137220 */ /* 0x000fc80000400000 */
[----:B------:R-:W-:-:S05]  /*25d0*/  FFMA R19, R26, R153, R19 ;  /* 0x000000991a137223 */ /* 0x000fca0000000013 */
[----:B------:R-:W-:-:S05]  /*25e0*/  F2FP.BF16.F32.PACK_AB R19, RZ, R19 ;  /* 0x00000013ff13723e */ /* 0x000fca00000010ff */
[----:B------:R0:W-:Y:S01]  /*25f0*/  @P2 STG.E.U16 desc[UR36][R10.64], R19 ;  /* 0x000000130a002986 */ /* 0x0001e2000c101524 */
[----:B------:R-:W-:Y:S05]  /*2600*/  @!P0 BRA `(.L_x_37) ;  /* 0x0000000000048947 */ /* 0x000fea0003800000 */
[----:B------:R2:W5:Y:S02]  /*2610*/  LDG.E.LTC128B.U16 R22, desc[UR36][R8.64+0x2] ;  /* 0x0000022408167981 */ /* 0x000564000c1e1520 */
.L_x_37:
[----:B------:R-:W-:Y:S05]  /*2620*/  BSYNC B1 ;  /* 0x0000000000017941 */ /* 0x000fea0003800000 */
.L_x_36:
[----:B-----5:R-:W-:Y:S01]  /*2630*/  IMAD.U32 R13, R22, 0x10000, RZ ;  /* 0x00010000160d7824 */ /* 0x020fe200078e00ff */
[----:B------:R-:W-:Y:S01]  /*2640*/  ISETP.GT.AND P1, PT, R0, 0x8, PT ;  /* 0x000000080000780c */ /* 0x000fe20003f24270 */
[----:B------:R-:W-:Y:S02]  /*2650*/  BSSY B1, `(.L_x_38) ;  /* 0x0000008000017945 */ /* 0x000fe40003800000 */
[----:B------:R-:W-:Y:S01]  /*2660*/  FMUL R2, R13, R152 ;  /* 0x000000980d027220 */ /* 0x000fe20000400000 */
[----:B------:R-:W-:-:S03]  /*2670*/  ISETP.GT.AND P2, PT, R3, RZ, P1 ;  /* 0x000000ff0300720c */ /* 0x000fc60000f44270 */
[----:B------:R-:W-:-:S05]  /*2680*/  FFMA R2, R27, R153, R2 ;  /* 0x000000991b027223 */ /* 0x000fca0000000002 */
[----:B------:R-:W-:-:S05]  /*2690*/  F2FP.BF16.F32.PACK_AB R2, RZ, R2 ;  /* 0x00000002ff02723e */ /* 0x000fca00000010ff */
[----:B------:R3:W-:Y:S01]  /*26a0*/  @P0 STG.E.U16 desc[UR36][R10.64+0x2], R2 ;  /* 0x000002020a000986 */ /* 0x0007e2000c101524 */
[----:B------:R-:W-:Y:S05]  /*26b0*/  @!P2 BRA `(.L_x_39) ;  /* 0x000000000004a947 */ /* 0x000fea0003800000 */
[----:B------:R4:W5:Y:S02]  /*26c0*/  LDG.E.LTC128B.U16 R22, desc[UR36][R6.64+0x10] ;  /* 0x0000102406167981 */ /* 0x000964000c1e1520 */
.L_x_39:
[----:B------:R-:W-:Y:S05]  /*26d0*/  BSYNC B1 ;  /* 0x0000000000017941 */ /* 0x000fea0003800000 */
.L_x_38:
        /* <DEDUP_REMOVED lines=10> */
.L_x_41:
[----:B------:R-:W-:Y:S05]  /*2780*/  BSYNC B1 ;  /* 0x0000000000017941 */ /* 0x000fea0003800000 */
.L_x_40:
[----:B0----5:R-:W-:Y:S01]  /*2790*/  IMAD.U32 R13, R22, 0x10000, RZ ;  /* 0x00010000160d7824 */ /* 0x021fe200078e00ff */
[----:B------:R-:W-:Y:S01]  /*27a0*/  ISETP.GT.AND P1, PT, R3, 0x8, P1 ;  /* 0x000000080300780c */ /* 0x000fe20000f24270 */
[----:B------:R-:W-:Y:S02]  /*27b0*/  BSSY B1, `(.L_x_42) ;  /* 0x0000007000017945 */ /* 0x000fe40003800000 */
[----:B---3--:R-:W-:-:S04]  /*27c0*/  FMUL R2, R13, R152 ;  /* 0x000000980d027220 */ /* 0x008fc80000400000 */
[----:B------:R-:W-:-:S05]  /*27d0*/  FFMA R2, R29, R153, R2 ;  /* 0x000000991d027223 */ /* 0x000fca0000000002 */
[----:B------:R-:W-:-:S05]  /*27e0*/  F2FP.BF16.F32.PACK_AB R2, RZ, R2 ;  /* 0x00000002ff02723e */ /* 0x000fca00000010ff */
[----:B------:R0:W-:Y:S01]  /*27f0*/  @P3 STG.E.U16 desc[UR36][R4.64+0x12], R2 ;  /* 0x0000120204003986 */ /* 0x0001e2000c101524 */
[----:B------:R-:W-:Y:S05]  /*2800*/  @!P1 BRA `(.L_x_43) ;  /* 0x0000000000049947 */ /* 0x000fea0003800000 */
[----:B------:R3:W5:Y:S02]  /*2810*/  LDG.E.LTC128B.U16 R22, desc[UR36][R8.64+0x10] ;  /* 0x0000102408167981 */ /* 0x000764000c1e1520 */
.L_x_43:
[----:B------:R-:W-:Y:S05]  /*2820*/  BSYNC B1 ;  /* 0x0000000000017941 */ /* 0x000fea0003800000 */
.L_x_42:
[----:B-----5:R-:W-:Y:S01]  /*2830*/  IMAD.U32 R13, R22, 0x10000, RZ ;  /* 0x00010000160d7824 */ /* 0x020fe200078e00ff */
[----:B------:R-:W-:Y:S01]  /*2840*/  ISETP.GT.AND P0, PT, R3, 0x8, P0 ;  /* 0x000000080300780c */ /* 0x000fe20000704270 */
[----:B------:R-:W-:Y:S02]  /*2850*/  BSSY B1, `(.L_x_44) ;  /* 0x0000007000017945 */ /* 0x000fe40003800000 */
[----:B------:R-:W-:-:S04]  /*2860*/  FMUL R13, R13, R152 ;  /* 0x000000980d0d7220 */ /* 0x000fc80000400000 */
[----:B------:R-:W-:-:S05]  /*2870*/  FFMA R13, R30, R153, R13 ;  /* 0x000000991e0d7223 */ /* 0x000fca000000000d */
[----:B------:R-:W-:-:S05]  /*2880*/  F2FP.BF16.F32.PACK_AB R13, RZ, R13 ;  /* 0x0000000dff0d723e */ /* 0x000fca00000010ff */
[----:B------:R0:W-:Y:S01]  /*2890*/  @P1 STG.E.U16 desc[UR36][R10.64+0x10], R13 ;  /* 0x0000100d0a001986 */ /* 0x0001e2000c101524 */
[----:B------:R-:W-:Y:S05]  /*28a0*/  @!P0 BRA `(.L_x_45) ;  /* 0x0000000000048947 */ /* 0x000fea0003800000 */
[----:B------:R0:W5:Y:S02]  /*28b0*/  LDG.E.LTC128B.U16 R22, desc[UR36][R8.64+0x12] ;  /* 0x0000122408167981 */ /* 0x000164000c1e1520 */
.L_x_45:
[----:B------:R-:W-:Y:S05]  /*28c0*/  BSYNC B1 ;  /* 0x0000000000017941 */ /* 0x000fea0003800000 */
.L_x_44:
[----:B0----5:R-:W-:Y:S01]  /*28d0*/  IMAD.U32 R13, R22, 0x10000, RZ ;  /* 0x00010000160d7824 */ /* 0x021fe200078e00ff */
        /* <DEDUP_REMOVED lines=9> */
.L_x_47:
[----:B------:R-:W-:Y:S05]  /*2970*/  BSYNC B1 ;  /* 0x0000000000017941 */ /* 0x000fea0003800000 */
.L_x_46:
        /* <DEDUP_REMOVED lines=10> */
.L_x_49:
[----:B------:R-:W-:Y:S05]  /*2a20*/  BSYNC B1 ;  /* 0x0000000000017941 */ /* 0x000fea0003800000 */
.L_x_48:
[----:B0----5:R-:W-:Y:S01]  /*2a30*/  IMAD.U32 R13, R22, 0x10000, RZ ;  /* 0x00010000160d7824 */ /* 0x021fe200078e00ff */
        /* <DEDUP_REMOVED lines=8> */
.L_x_51:
[----:B------:R-:W-:Y:S05]  /*2ac0*/  BSYNC B1 ;  /* 0x0000000000017941 */ /* 0x000fea0003800000 */
.L_x_50:
        /* <DEDUP_REMOVED lines=9> */
.L_x_53:
[----:B------:R-:W-:Y:S05]  /*2b60*/  BSYNC B1 ;  /* 0x0000000000017941 */ /* 0x000fea0003800000 */
.L_x_52:
        /* <DEDUP_REMOVED lines=10> */
.L_x_55:
[----:B------:R-:W-:Y:S05]  /*2c10*/  BSYNC B1 ;  /* 0x0000000000017941 */ /* 0x000fea0003800000 */
.L_x_54:
        /* <DEDUP_REMOVED lines=10> */
.L_x_57:
[----:B------:R-:W-:Y:S05]  /*2cc0*/  BSYNC B1 ;  /* 0x0000000000017941 */ /* 0x000fea0003800000 */
.L_x_56:
        /* <DEDUP_REMOVED lines=9> */
.L_x_59:
[----:B------:R-:W-:Y:S05]  /*2d60*/  BSYNC B1 ;  /* 0x0000000000017941 */ /* 0x000fea0003800000 */
.L_x_58:
        /* <DEDUP_REMOVED lines=9> */
.L_x_61:
[----:B------:R-:W-:Y:S05]  /*2e00*/  BSYNC B1 ;  /* 0x0000000000017941 */ /* 0x000fea0003800000 */
.L_x_60:
        /* <DEDUP_REMOVED lines=10> */
.L_x_63:
[----:B------:R-:W-:Y:S05]  /*2eb0*/  BSYNC B1 ;  /* 0x0000000000017941 */ /* 0x000fea0003800000 */
.L_x_62:
        /* <DEDUP_REMOVED lines=10> */
.L_x_65:
[----:B------:R-:W-:Y:S05]  /*2f60*/  BSYNC B1 ;  /* 0x0000000000017941 */ /* 0x000fea0003800000 */
.L_x_64:
        /* <DEDUP_REMOVED lines=9> */
.L_x_67:
[----:B------:R-:W-:Y:S05]  /*3000*/  BSYNC B1 ;  /* 0x0000000000017941 */ /* 0x000fea0003800000 */
.L_x_66:
        /* <DEDUP_REMOVED lines=9> */
.L_x_69:
[----:B------:R-:W-:Y:S05]  /*30a0*/  BSYNC B1 ;  /* 0x0000000000017941 */ /* 0x000fea0003800000 */
.L_x_68:
        /* <DEDUP_REMOVED lines=10> */
.L_x_71:
[----:B------:R-:W-:Y:S05]  /*3150*/  BSYNC B1 ;  /* 0x0000000000017941 */ /* 0x000fea0003800000 */
.L_x_70:
        /* <DEDUP_REMOVED lines=10> */
.L_x_73:
[----:B------:R-:W-:Y:S05]  /*3200*/  BSYNC B1 ;  /* 0x0000000000017941 */ /* 0x000fea0003800000 */
.L_x_72:
        /* <DEDUP_REMOVED lines=9> */
.L_x_75:
[----:B------:R-:W-:Y:S05]  /*32a0*/  BSYNC B1 ;  /* 0x0000000000017941 */ /* 0x000fea0003800000 */
.L_x_74:
        /* <DEDUP_REMOVED lines=9> */
.L_x_77:
[----:B------:R-:W-:Y:S05]  /*3340*/  BSYNC B1 ;  /* 0x0000000000017941 */ /* 0x000fea0003800000 */
.L_x_76:
        /* <DEDUP_REMOVED lines=10> */
.L_x_79:
[----:B------:R-:W-:Y:S05]  /*33f0*/  BSYNC B1 ;  /* 0x0000000000017941 */ /* 0x000fea0003800000 */
.L_x_78:
        /* <DEDUP_REMOVED lines=10> */
.L_x_81:
[----:B------:R-:W-:Y:S05]  /*34a0*/  BSYNC B1 ;  /* 0x0000000000017941 */ /* 0x000fea0003800000 */
.L_x_80:
        /* <DEDUP_REMOVED lines=9> */
.L_x_83:
[----:B------:R-:W-:Y:S05]  /*3540*/  BSYNC B1 ;  /* 0x0000000000017941 */ /* 0x000fea0003800000 */
.L_x_82:
        /* <DEDUP_REMOVED lines=9> */
.L_x_85:
[----:B------:R-:W-:Y:S05]  /*35e0*/  BSYNC B1 ;  /* 0x0000000000017941 */ /* 0x000fea0003800000 */
.L_x_84:
        /* <DEDUP_REMOVED lines=10> */
.L_x_87:
[----:B------:R-:W-:Y:S05]  /*3690*/  BSYNC B1 ;  /* 0x0000000000017941 */ /* 0x000fea0003800000 */
.L_x_86:
        /* <DEDUP_REMOVED lines=10> */
.L_x_89:
[----:B------:R-:W-:Y:S05]  /*3740*/  BSYNC B1 ;  /* 0x0000000000017941 */ /* 0x000fea0003800000 */
.L_x_88:
        /* <DEDUP_REMOVED lines=9> */
.L_x_91:
[----:B------:R-:W-:Y:S05]  /*37e0*/  BSYNC B1 ;  /* 0x0000000000017941 */ /* 0x000fea0003800000 */
.L_x_90:
        /* <DEDUP_REMOVED lines=9> */
.L_x_93:
[----:B------:R-:W-:Y:S05]  /*3880*/  BSYNC B1 ;  /* 0x0000000000017941 */ /* 0x000fea0003800000 */
.L_x_92:
        /* <DEDUP_REMOVED lines=10> */
.L_x_95:
[----:B------:R-:W-:Y:S05]  /*3930*/  BSYNC B1 ;  /* 0x0000000000017941 */ /* 0x000fea0003800000 */
.L_x_94:
        /* <DEDUP_REMOVED lines=10> */
.L_x_97:
[----:B------:R-:W-:Y:S05]  /*39e0*/  BSYNC B1 ;  /* 0x0000000000017941 */ /* 0x000fea0003800000 */
.L_x_96:
        /* <DEDUP_REMOVED lines=9> */
.L_x_99:
[----:B------:R-:W-:Y:S05]  /*3a80*/  BSYNC B1 ;  /* 0x0000000000017941 */ /* 0x000fea0003800000 */
.L_x_98:
        /* <DEDUP_REMOVED lines=9> */
.L_x_101:
[----:B------:R-:W-:Y:S05]  /*3b20*/  BSYNC B1 ;  /* 0x0000000000017941 */ /* 0x000fea0003800000 */
.L_x_100:
        /* <DEDUP_REMOVED lines=10> */
.L_x_103:
[----:B------:R-:W-:Y:S05]  /*3bd0*/  BSYNC B1 ;  /* 0x0000000000017941 */ /* 0x000fea0003800000 */
.L_x_102:
        /* <DEDUP_REMOVED lines=10> */
.L_x_105:
[----:B------:R-:W-:Y:S05]  /*3c80*/  BSYNC B1 ;  /* 0x0000000000017941 */ /* 0x000fea0003800000 */
.L_x_104:
        /* <DEDUP_REMOVED lines=9> */
.L_x_107:
[----:B------:R-:W-:Y:S05]  /*3d20*/  BSYNC B1 ;  /* 0x0000000000017941 */ /* 0x000fea0003800000 */
.L_x_106:
        /* <DEDUP_REMOVED lines=9> */
.L_x_109:
[----:B------:R-:W-:Y:S05]  /*3dc0*/  BSYNC B1 ;  /* 0x0000000000017941 */ /* 0x000fea0003800000 */
.L_x_108:
        /* <DEDUP_REMOVED lines=10> */
.L_x_111:
[----:B------:R-:W-:Y:S05]  /*3e70*/  BSYNC B1 ;  /* 0x0000000000017941 */ /* 0x000fea0003800000 */
.L_x_110:
        /* <DEDUP_REMOVED lines=10> */
.L_x_113:
[----:B------:R-:W-:Y:S05]  /*3f20*/  BSYNC B1 ;  /* 0x0000000000017941 */ /* 0x000fea0003800000 */
.L_x_112:
        /* <DEDUP_REMOVED lines=9> */
.L_x_115:
[----:B------:R-:W-:Y:S05]  /*3fc0*/  BSYNC B1 ;  /* 0x0000000000017941 */ /* 0x000fea0003800000 */
.L_x_114:
        /* <DEDUP_REMOVED lines=9> */
.L_x_117:
[----:B------:R-:W-:Y:S05]  /*4060*/  BSYNC B1 ;  /* 0x0000000000017941 */ /* 0x000fea0003800000 */
.L_x_116:
        /* <DEDUP_REMOVED lines=10> */
.L_x_119:
[----:B------:R-:W-:Y:S05]  /*4110*/  BSYNC B1 ;  /* 0x0000000000017941 */ /* 0x000fea0003800000 */
.L_x_118:
        /* <DEDUP_REMOVED lines=10> */
.L_x_121:
[----:B------:R-:W-:Y:S05]  /*41c0*/  BSYNC B1 ;  /* 0x0000000000017941 */ /* 0x000fea0003800000 */
.L_x_120:
        /* <DEDUP_REMOVED lines=9> */
.L_x_123:
[----:B------:R-:W-:Y:S05]  /*4260*/  BSYNC B1 ;  /* 0x0000000000017941 */ /* 0x000fea0003800000 */
.L_x_122:
        /* <DEDUP_REMOVED lines=9> */
.L_x_125:
[----:B------:R-:W-:Y:S05]  /*4300*/  BSYNC B1 ;  /* 0x0000000000017941 */ /* 0x000fea0003800000 */
.L_x_124:
        /* <DEDUP_REMOVED lines=10> */
.L_x_127:
[----:B------:R-:W-:Y:S05]  /*43b0*/  BSYNC B1 ;  /* 0x0000000000017941 */ /* 0x000fea0003800000 */
.L_x_126:
        /* <DEDUP_REMOVED lines=10> */
.L_x_129:
[----:B------:R-:W-:Y:S05]  /*4460*/  BSYNC B1 ;  /* 0x0000000000017941 */ /* 0x000fea0003800000 */
.L_x_128:
        /* <DEDUP_REMOVED lines=9> */
.L_x_131:
[----:B------:R-:W-:Y:S05]  /*4500*/  BSYNC B1 ;  /* 0x0000000000017941 */ /* 0x000fea0003800000 */
.L_x_130:
        /* <DEDUP_REMOVED lines=9> */
.L_x_133:
[----:B------:R-:W-:Y:S05]  /*45a0*/  BSYNC B1 ;  /* 0x0000000000017941 */ /* 0x000fea0003800000 */
.L_x_132:
        /* <DEDUP_REMOVED lines=10> */
.L_x_135:
[----:B------:R-:W-:Y:S05]  /*4650*/  BSYNC B1 ;  /* 0x0000000000017941 */ /* 0x000fea0003800000 */
.L_x_134:
        /* <DEDUP_REMOVED lines=10> */
.L_x_137:
[----:B------:R-:W-:Y:S05]  /*4700*/  BSYNC B1 ;  /* 0x0000000000017941 */ /* 0x000fea0003800000 */
.L_x_136:
        /* <DEDUP_REMOVED lines=9> */
.L_x_139:
[----:B------:R-:W-:Y:S05]  /*47a0*/  BSYNC B1 ;  /* 0x0000000000017941 */ /* 0x000fea0003800000 */
.L_x_138:
        /* <DEDUP_REMOVED lines=9> */
.L_x_141:
[----:B------:R-:W-:Y:S05]  /*4840*/  BSYNC B1 ;  /* 0x0000000000017941 */ /* 0x000fea0003800000 */
.L_x_140:
        /* <DEDUP_REMOVED lines=10> */
.L_x_143:
[----:B------:R-:W-:Y:S05]  /*48f0*/  BSYNC B1 ;  /* 0x0000000000017941 */ /* 0x000fea0003800000 */
.L_x_142:
        /* <DEDUP_REMOVED lines=10> */
.L_x_145:
[----:B------:R-:W-:Y:S05]  /*49a0*/  BSYNC B1 ;  /* 0x0000000000017941 */ /* 0x000fea0003800000 */
.L_x_144:
        /* <DEDUP_REMOVED lines=9> */
.L_x_147:
[----:B------:R-:W-:Y:S05]  /*4a40*/  BSYNC B1 ;  /* 0x0000000000017941 */ /* 0x000fea0003800000 */
.L_x_146:
        /* <DEDUP_REMOVED lines=9> */
.L_x_149:
[----:B------:R-:W-:Y:S05]  /*4ae0*/  BSYNC B1 ;  /* 0x0000000000017941 */ /* 0x000fea0003800000 */
.L_x_148:
        /* <DEDUP_REMOVED lines=10> */
.L_x_151:
[----:B------:R-:W-:Y:S05]  /*4b90*/  BSYNC B1 ;  /* 0x0000000000017941 */ /* 0x000fea0003800000 */
.L_x_150:
        /* <DEDUP_REMOVED lines=10> */
.L_x_153:
[----:B------:R-:W-:Y:S05]  /*4c40*/  BSYNC B1 ;  /* 0x0000000000017941 */ /* 0x000fea0003800000 */
.L_x_152:
        /* <DEDUP_REMOVED lines=9> */
.L_x_155:
[----:B------:R-:W-:Y:S05]  /*4ce0*/  BSYNC B1 ;  /* 0x0000000000017941 */ /* 0x000fea0003800000 */
.L_x_154:
        /* <DEDUP_REMOVED lines=9> */
.L_x_157:
[----:B------:R-:W-:Y:S05]  /*4d80*/  BSYNC B1 ;  /* 0x0000000000017941 */ /* 0x000fea0003800000 */
.L_x_156:
        /* <DEDUP_REMOVED lines=10> */
.L_x_159:
[----:B------:R-:W-:Y:S05]  /*4e30*/  BSYNC B1 ;  /* 0x0000000000017941 */ /* 0x000fea0003800000 */
.L_x_158:
        /* <DEDUP_REMOVED lines=10> */
.L_x_161:
[----:B------:R-:W-:Y:S05]  /*4ee0*/  BSYNC B1 ;  /* 0x0000000000017941 */ /* 0x000fea0003800000 */
.L_x_160:
        /* <DEDUP_REMOVED lines=9> */
.L_x_163:
[----:B------:R-:W-:Y:S05]  /*4f80*/  BSYNC B1 ;  /* 0x0000000000017941 */ /* 0x000fea0003800000 */
.L_x_162:
        /* <DEDUP_REMOVED lines=9> */
.L_x_165:
[----:B------:R-:W-:Y:S05]  /*5020*/  BSYNC B1 ;  /* 0x0000000000017941 */ /* 0x000fea0003800000 */
.L_x_164:
        /* <DEDUP_REMOVED lines=10> */
.L_x_167:
[----:B------:R-:W-:Y:S05]  /*50d0*/  BSYNC B1 ;  /* 0x0000000000017941 */ /* 0x000fea0003800000 */
.L_x_166:
        /* <DEDUP_REMOVED lines=10> */
.L_x_169:
[----:B------:R-:W-:Y:S05]  /*5180*/  BSYNC B1 ;  /* 0x0000000000017941 */ /* 0x000fea0003800000 */
.L_x_168:
        /* <DEDUP_REMOVED lines=9> */
.L_x_171:
[----:B------:R-:W-:Y:S05]  /*5220*/  BSYNC B1 ;  /* 0x0000000000017941 */ /* 0x000fea0003800000 */
.L_x_170:
        /* <DEDUP_REMOVED lines=9> */
.L_x_173:
[----:B------:R-:W-:Y:S05]  /*52c0*/  BSYNC B1 ;  /* 0x0000000000017941 */ /* 0x000fea0003800000 */
.L_x_172:
        /* <DEDUP_REMOVED lines=10> */
.L_x_175:
[----:B------:R-:W-:Y:S05]  /*5370*/  BSYNC B1 ;  /* 0x0000000000017941 */ /* 0x000fea0003800000 */
.L_x_174:
        /* <DEDUP_REMOVED lines=10> */
.L_x_177:
[----:B------:R-:W-:Y:S05]  /*5420*/  BSYNC B1 ;  /* 0x0000000000017941 */ /* 0x000fea0003800000 */
.L_x_176:
        /* <DEDUP_REMOVED lines=9> */
.L_x_179:
[----:B------:R-:W-:Y:S05]  /*54c0*/  BSYNC B1 ;  /* 0x0000000000017941 */ /* 0x000fea0003800000 */
.L_x_178:
        /* <DEDUP_REMOVED lines=9> */
.L_x_181:
[----:B------:R-:W-:Y:S05]  /*5560*/  BSYNC B1 ;  /* 0x0000000000017941 */ /* 0x000fea0003800000 */
.L_x_180:
        /* <DEDUP_REMOVED lines=10> */
.L_x_183:
[----:B------:R-:W-:Y:S05]  /*5610*/  BSYNC B1 ;  /* 0x0000000000017941 */ /* 0x000fea0003800000 */
.L_x_182:
        /* <DEDUP_REMOVED lines=10> */
.L_x_185:
[----:B------:R-:W-:Y:S05]  /*56c0*/  BSYNC B1 ;  /* 0x0000000000017941 */ /* 0x000fea0003800000 */
.L_x_184:
        /* <DEDUP_REMOVED lines=9> */
.L_x_187:
[----:B------:R-:W-:Y:S05]  /*5760*/  BSYNC B1 ;  /* 0x0000000000017941 */ /* 0x000fea0003800000 */
.L_x_186:
        /* <DEDUP_REMOVED lines=9> */
.L_x_189:
[----:B------:R-:W-:Y:S05]  /*5800*/  BSYNC B1 ;  /* 0x0000000000017941 */ /* 0x000fea0003800000 */
.L_x_188:
        /* <DEDUP_REMOVED lines=10> */
.L_x_191:
[----:B------:R-:W-:Y:S05]  /*58b0*/  BSYNC B1 ;  /* 0x0000000000017941 */ /* 0x000fea0003800000 */
.L_x_190:
        /* <DEDUP_REMOVED lines=10> */
.L_x_193:
[----:B------:R-:W-:Y:S05]  /*5960*/  BSYNC B1 ;  /* 0x0000000000017941 */ /* 0x000fea0003800000 */
.L_x_192:
        /* <DEDUP_REMOVED lines=9> */
.L_x_195:
[----:B------:R-:W-:Y:S05]  /*5a00*/  BSYNC B1 ;  /* 0x0000000000017941 */ /* 0x000fea0003800000 */
.L_x_194:
        /* <DEDUP_REMOVED lines=9> */
.L_x_197:
[----:B------:R-:W-:Y:S05]  /*5aa0*/  BSYNC B1 ;  /* 0x0000000000017941 */ /* 0x000fea0003800000 */
.L_x_196:
        /* <DEDUP_REMOVED lines=10> */
.L_x_199:
[----:B------:R-:W-:Y:S05]  /*5b50*/  BSYNC B1 ;  /* 0x0000000000017941 */ /* 0x000fea0003800000 */
.L_x_198:
        /* <DEDUP_REMOVED lines=10> */
.L_x_201:
[----:B------:R-:W-:Y:S05]  /*5c00*/  BSYNC B1 ;  /* 0x0000000000017941 */ /* 0x000fea0003800000 */
.L_x_200:
        /* <DEDUP_REMOVED lines=9> */
.L_x_203:
[----:B------:R-:W-:Y:S05]  /*5ca0*/  BSYNC B1 ;  /* 0x0000000000017941 */ /* 0x000fea0003800000 */
.L_x_202:
        /* <DEDUP_REMOVED lines=9> */
.L_x_205:
[----:B------:R-:W-:Y:S05]  /*5d40*/  BSYNC B1 ;  /* 0x0000000000017941 */ /* 0x000fea0003800000 */
.L_x_204:
        /* <DEDUP_REMOVED lines=10> */
.L_x_207:
[----:B------:R-:W-:Y:S05]  /*5df0*/  BSYNC B1 ;  /* 0x0000000000017941 */ /* 0x000fea0003800000 */
.L_x_206:
        /* <DEDUP_REMOVED lines=10> */
.L_x_209:
[----:B------:R-:W-:Y:S05]  /*5ea0*/  BSYNC B1 ;  /* 0x0000000000017941 */ /* 0x000fea0003800000 */
.L_x_208:
        /* <DEDUP_REMOVED lines=9> */
.L_x_211:
[----:B------:R-:W-:Y:S05]  /*5f40*/  BSYNC B1 ;  /* 0x0000000000017941 */ /* 0x000fea0003800000 */
.L_x_210:
        /* <DEDUP_REMOVED lines=9> */
.L_x_213:
[----:B------:R-:W-:Y:S05]  /*5fe0*/  BSYNC B1 ;  /* 0x0000000000017941 */ /* 0x000fea0003800000 */
.L_x_212:
        /* <DEDUP_REMOVED lines=10> */
.L_x_215:
[----:B------:R-:W-:Y:S05]  /*6090*/  BSYNC B1 ;  /* 0x0000000000017941 */ /* 0x000fea0003800000 */
.L_x_214:
        /* <DEDUP_REMOVED lines=10> */
.L_x_217:
[----:B------:R-:W-:Y:S05]  /*6140*/  BSYNC B1 ;  /* 0x0000000000017941 */ /* 0x000fea0003800000 */
.L_x_216:
        /* <DEDUP_REMOVED lines=9> */
.L_x_219:
[----:B------:R-:W-:Y:S05]  /*61e0*/  BSYNC B1 ;  /* 0x0000000000017941 */ /* 0x000fea0003800000 */
.L_x_218:
        /* <DEDUP_REMOVED lines=9> */
.L_x_221:
[----:B------:R-:W-:Y:S05]  /*6280*/  BSYNC B1 ;  /* 0x0000000000017941 */ /* 0x000fea0003800000 */
.L_x_220:
        /* <DEDUP_REMOVED lines=10> */
.L_x_223:
[----:B------:R-:W-:Y:S05]  /*6330*/  BSYNC B1 ;  /* 0x0000000000017941 */ /* 0x000fea0003800000 */
.L_x_222:
        /* <DEDUP_REMOVED lines=10> */
.L_x_225:
[----:B------:R-:W-:Y:S05]  /*63e0*/  BSYNC B1 ;  /* 0x0000000000017941 */ /* 0x000fea0003800000 */
.L_x_224:
        /* <DEDUP_REMOVED lines=9> */
.L_x_227:
[----:B------:R-:W-:Y:S05]  /*6480*/  BSYNC B1 ;  /* 0x0000000000017941 */ /* 0x000fea0003800000 */
.L_x_226:
        /* <DEDUP_REMOVED lines=9> */
.L_x_229:
[----:B------:R-:W-:Y:S05]  /*6520*/  BSYNC B1 ;  /* 0x0000000000017941 */ /* 0x000fea0003800000 */
.L_x_228:
        /* <DEDUP_REMOVED lines=10> */
.L_x_231:
[----:B------:R-:W-:Y:S05]  /*65d0*/  BSYNC B1 ;  /* 0x0000000000017941 */ /* 0x000fea0003800000 */
.L_x_230:
        /* <DEDUP_REMOVED lines=10> */
.L_x_233:
[----:B------:R-:W-:Y:S05]  /*6680*/  BSYNC B1 ;  /* 0x0000000000017941 */ /* 0x000fea0003800000 */
.L_x_232:
        /* <DEDUP_REMOVED lines=9> */
.L_x_235:
[----:B------:R-:W-:Y:S05]  /*6720*/  BSYNC B1 ;  /* 0x0000000000017941 */ /* 0x000fea0003800000 */
.L_x_234:
        /* <DEDUP_REMOVED lines=9> */
.L_x_237:
[----:B------:R-:W-:Y:S05]  /*67c0*/  BSYNC B1 ;  /* 0x0000000000017941 */ /* 0x000fea0003800000 */
.L_x_236:
        /* <DEDUP_REMOVED lines=10> */
.L_x_239:
[----:B------:R-:W-:Y:S05]  /*6870*/  BSYNC B1 ;  /* 0x0000000000017941 */ /* 0x000fea0003800000 */
.L_x_238:
        /* <DEDUP_REMOVED lines=10> */
.L_x_241:
[----:B------:R-:W-:Y:S05]  /*6920*/  BSYNC B1 ;  /* 0x0000000000017941 */ /* 0x000fea0003800000 */
.L_x_240:
        /* <DEDUP_REMOVED lines=9> */
.L_x_243:
[----:B------:R-:W-:Y:S05]  /*69c0*/  BSYNC B1 ;  /* 0x0000000000017941 */ /* 0x000fea0003800000 */
.L_x_242:
        /* <DEDUP_REMOVED lines=9> */
.L_x_245:
[----:B------:R-:W-:Y:S05]  /*6a60*/  BSYNC B1 ;  /* 0x0000000000017941 */ /* 0x000fea0003800000 */
.L_x_244:
        /* <DEDUP_REMOVED lines=10> */
.L_x_247:
[----:B------:R-:W-:Y:S05]  /*6b10*/  BSYNC B1 ;  /* 0x0000000000017941 */ /* 0x000fea0003800000 */
.L_x_246:
        /* <DEDUP_REMOVED lines=10> */
.L_x_249:
[----:B------:R-:W-:Y:S05]  /*6bc0*/  BSYNC B1 ;  /* 0x0000000000017941 */ /* 0x000fea0003800000 */
.L_x_248:
        /* <DEDUP_REMOVED lines=9> */
.L_x_251:
[----:B------:R-:W-:Y:S05]  /*6c60*/  BSYNC B1 ;  /* 0x0000000000017941 */ /* 0x000fea0003800000 */
.L_x_250:
        /* <DEDUP_REMOVED lines=9> */
.L_x_253:
[----:B------:R-:W-:Y:S05]  /*6d00*/  BSYNC B1 ;  /* 0x0000000000017941 */ /* 0x000fea0003800000 */
.L_x_252:
        /* <DEDUP_REMOVED lines=10> */
.L_x_255:
[----:B------:R-:W-:Y:S05]  /*6db0*/  BSYNC B1 ;  /* 0x0000000000017941 */ /* 0x000fea0003800000 */
.L_x_254:
        /* <DEDUP_REMOVED lines=10> */
.L_x_257:
[----:B------:R-:W-:Y:S05]  /*6e60*/  BSYNC B1 ;  /* 0x0000000000017941 */ /* 0x000fea0003800000 */
.L_x_256:
        /* <DEDUP_REMOVED lines=9> */
.L_x_259:
[----:B------:R-:W-:Y:S05]  /*6f00*/  BSYNC B1 ;  /* 0x0000000000017941 */ /* 0x000fea0003800000 */
.L_x_258:
        /* <DEDUP_REMOVED lines=9> */
.L_x_261:
[----:B------:R-:W-:Y:S05]  /*6fa0*/  BSYNC B1 ;  /* 0x0000000000017941 */ /* 0x000fea0003800000 */
.L_x_260:
        /* <DEDUP_REMOVED lines=10> */
.L_x_263:
[----:B------:R-:W-:Y:S05]  /*7050*/  BSYNC B1 ;  /* 0x0000000000017941 */ /* 0x000fea0003800000 */
.L_x_262:
        /* <DEDUP_REMOVED lines=10> */
.L_x_265:
[----:B------:R-:W-:Y:S05]  /*7100*/  BSYNC B1 ;  /* 0x0000000000017941 */ /* 0x000fea0003800000 */
.L_x_264:
        /* <DEDUP_REMOVED lines=9> */
.L_x_267:
[----:B------:R-:W-:Y:S05]  /*71a0*/  BSYNC B1 ;  /* 0x0000000000017941 */ /* 0x000fea0003800000 */
.L_x_266:
        /* <DEDUP_REMOVED lines=9> */
.L_x_269:
[----:B------:R-:W-:Y:S05]  /*7240*/  BSYNC B1 ;  /* 0x0000000000017941 */ /* 0x000fea0003800000 */
.L_x_268:
        /* <DEDUP_REMOVED lines=10> */
.L_x_271:
[----:B------:R-:W-:Y:S05]  /*72f0*/  BSYNC B1 ;  /* 0x0000000000017941 */ /* 0x000fea0003800000 */
.L_x_270:
        /* <DEDUP_REMOVED lines=10> */
.L_x_273:
[----:B------:R-:W-:Y:S05]  /*73a0*/  BSYNC B1 ;  /* 0x0000000000017941 */ /* 0x000fea0003800000 */
.L_x_272:
        /* <DEDUP_REMOVED lines=9> */
.L_x_275:
[----:B------:R-:W-:Y:S05]  /*7440*/  BSYNC B1 ;  /* 0x0000000000017941 */ /* 0x000fea0003800000 */
.L_x_274:
        /* <DEDUP_REMOVED lines=9> */
.L_x_277:
[----:B------:R-:W-:Y:S05]  /*74e0*/  BSYNC B1 ;  /* 0x0000000000017941 */ /* 0x000fea0003800000 */
.L_x_276:
        /* <DEDUP_REMOVED lines=10> */
.L_x_279:
[----:B------:R-:W-:Y:S05]  /*7590*/  BSYNC B1 ;  /* 0x0000000000017941 */ /* 0x000fea0003800000 */
.L_x_278:
        /* <DEDUP_REMOVED lines=10> */
.L_x_281:
[----:B------:R-:W-:Y:S05]  /*7640*/  BSYNC B1 ;  /* 0x0000000000017941 */ /* 0x000fea0003800000 */
.L_x_280:
[----:B01--45:R-:W-:Y:S01]  /*7650*/  IMAD.U32 R7, R22, 0x10000, RZ ;  /* 0x0001000016077824 */ /* 0x033fe200078e00ff */
        /* <DEDUP_REMOVED lines=8> */
.L_x_283:
[----:B------:R-:W-:Y:S05]  /*76e0*/  BSYNC B1 ;  /* 0x0000000000017941 */ /* 0x000fea0003800000 */
.L_x_282:
[----:B0----5:R-:W-:Y:S01]  /*76f0*/  IMAD.U32 R5, R22, 0x10000, RZ ;  /* 0x0001000016057824 */ /* 0x021fe200078e00ff */
[----:B------:R-:W-:Y:S01]  /*7700*/  ISETP.GT.AND P0, PT, R3, 0x8, P0 ;  /* 0x000000080300780c */ /* 0x000fe20000704270 */
[----:B------:R-:W-:Y:S01]  /*7710*/  @P1 IMAD.MOV.U32 R4, RZ, RZ, R10 ;  /* 0x000000ffff041224 */ /* 0x000fe200078e000a */
[----:B------:R-:W-:Y:S01]  /*7720*/  BSSY B1, `(.L_x_284) ;  /* 0x0000009000017945 */ /* 0x000fe20003800000 */
[----:B------:R-:W-:-:S04]  /*7730*/  FMUL R5, R5, R152 ;  /* 0x0000009805057220 */ /* 0x000fc80000400000 */
[----:B------:R-:W-:-:S05]  /*7740*/  FFMA R5, R150, R153, R5 ;  /* 0x0000009996057223 */ /* 0x000fca0000000005 */
[----:B------:R-:W-:-:S04]  /*7750*/  F2FP.BF16.F32.PACK_AB R5, RZ, R5 ;  /* 0x00000005ff05723e */ /* 0x000fc800000010ff */
[----:B------:R-:W-:Y:S01]  /*7760*/  PRMT R2, R5, 0x7610, R2 ;  /* 0x0000761005027816 */ /* 0x000fe20000000002 */
[----:B------:R-:W-:-:S05]  /*7770*/  @P1 IMAD.MOV.U32 R5, RZ, RZ, R11 ;  /* 0x000000ffff051224 */ /* 0x000fca00078e000b */
[----:B------:R0:W-:Y:S01]  /*7780*/  @P1 STG.E.U16 desc[UR36][R4.64+0x1f0], R2 ;  /* 0x0001f00204001986 */ /* 0x0001e2000c101524 */
[----:B------:R-:W-:Y:S05]  /*7790*/  @!P0 BRA `(.L_x_285) ;  /* 0x0000000000048947 */ /* 0x000fea0003800000 */
[----:B------:R4:W5:Y:S02]  /*77a0*/  LDG.E.LTC128B.U16 R22, desc[UR36][R8.64+0x1f2] ;  /* 0x0001f22408167981 */ /* 0x000964000c1e1520 */
.L_x_285:
[----:B------:R-:W-:Y:S05]  /*77b0*/  BSYNC B1 ;  /* 0x0000000000017941 */ /* 0x000fea0003800000 */
.L_x_284:
[----:B------:R-:W-:Y:S05]  /*77c0*/  @!P0 BRA `(.L_x_286) ;  /* 0x0000002400488947 */ /* 0x000fea0003800000 */
[----:B-----5:R-:W-:-:S04]  /*77d0*/  IMAD.U32 R3, R22, 0x10000, RZ ;  /* 0x0001000016037824 */ /* 0x020fc800078e00ff */
[----:B------:R-:W-:-:S04]  /*77e0*/  FMUL R0, R3, R152 ;  /* 0x0000009803007220 */ /* 0x000fc80000400000 */
[----:B------:R-:W-:-:S05]  /*77f0*/  FFMA R0, R151, R153, R0 ;  /* 0x0000009997007223 */ /* 0x000fca0000000000 */
[----:B------:R-:W-:-:S05]  /*7800*/  F2FP.BF16.F32.PACK_AB R0, RZ, R0 ;  /* 0x00000000ff00723e */ /* 0x000fca00000010ff */
[----:B------:R0:W-:Y:S01]  /*7810*/  STG.E.U16 desc[UR36][R10.64+0x1f2], R0 ;  /* 0x0001f2000a007986 */ /* 0x0001e2000c101524 */
[----:B------:R-:W-:Y:S05]  /*7820*/  BRA `(.L_x_286) ;  /* 0x0000002400307947 */ /* 0x000fea0003800000 */
.L_x_33:
[----:B------:R-:W-:Y:S01]  /*7830*/  ISETP.GT.AND P0, PT, R0, 0x1, PT ;  /* 0x000000010000780c */ /* 0x000fe20003f04270 */
[----:B------:R-:W-:Y:S01]  /*7840*/  ULDC.64 UR4, c[0x0][0x5c0] ;  /* 0x0001700000047ab9 */ /* 0x000fe20000000a00 */
[-C--:B------:R-:W-:Y:S01]  /*7850*/  FMUL R24, R24, R153.reuse ;  /* 0x0000009918187220 */ /* 0x080fe20000400000 */
[-C--:B------:R-:W-:Y:S01]  /*7860*/  FMUL R25, R25, R153.reuse ;  /* 0x0000009919197220 */ /* 0x080fe20000400000 */
[----:B------:R-:W-:Y:S01]  /*7870*/  ISETP.GT.AND P3, PT, R3, RZ, P0 ;  /* 0x000000ff0300720c */ /* 0x000fe20000764270 */
[-C--:B------:R-:W-:Y:S01]  /*7880*/  FMUL R26, R26, R153.reuse ;  /* 0x000000991a1a7220 */ /* 0x080fe20000400000 */
[----:B------:R-:W-:Y:S01]  /*7890*/  LEA R4, P4, R6, UR4, 0x1 ;  /* 0x0000000406047c11 */ /* 0x000fe2000f8808ff */
[-C--:B------:R-:W-:Y:S01]  /*78a0*/  FMUL R27, R27, R153.reuse ;  /* 0x000000991b1b7220 */ /* 0x080fe20000400000 */
[----:B------:R-:W-:Y:S01]  /*78b0*/  F2FP.BF16.F32.PACK_AB R24, RZ, R24 ;  /* 0x00000018ff18723e */ /* 0x000fe200000010ff */
[-C--:B------:R-:W-:Y:S01]  /*78c0*/  FMUL R28, R28, R153.reuse ;  /* 0x000000991c1c7220 */ /* 0x080fe20000400000 */
[----:B------:R-:W-:Y:S01]  /*78d0*/  LEA.HI.X R5, R6, UR5, R179, 0x1, P4 ;  /* 0x0000000506057c11 */ /* 0x000fe2000a0f0cb3 */
[----:B------:R-:W-:Y:S01]  /*78e0*/  FMUL R29, R29, R153 ;  /* 0x000000991d1d7220 */ /* 0x000fe20000400000 */
[----:B------:R-:W-:Y:S01]  /*78f0*/  F2FP.BF16.F32.PACK_AB R25, RZ, R25 ;  /* 0x00000019ff19723e */ /* 0x000fe200000010ff */
[-C--:B------:R-:W-:Y:S01]  /*7900*/  FMUL R30, R30, R153.reuse ;  /* 0x000000991e1e7220 */ /* 0x080fe20000400000 */
[----:B------:R-:W-:Y:S01]  /*7910*/  SHF.L.U64.HI R11, R10, 0x4, R11 ;  /* 0x000000040a0b7819 */ /* 0x000fe2000001020b */
[----:B------:R-:W-:Y:S01]  /*7920*/  @P1 STG.E.U16 desc[UR36][R4.64], R24 ;  /* 0x0000001804001986 */ /* 0x000fe2000c101524 */
[----:B------:R-:W-:Y:S01]  /*7930*/  ISETP.GT.AND P1, PT, R0, 0x8, PT ;  /* 0x000000080000780c */ /* 0x000fe20003f24270 */
[-C--:B------:R-:W-:Y:S01]  /*7940*/  FMUL R31, R31, R153.reuse ;  /* 0x000000991f1f7220 */ /* 0x080fe20000400000 */
[C---:B------:R-:W-:Y:S01]  /*7950*/  ISETP.GT.AND P4, PT, R3.reuse, 0x8, P0 ;  /* 0x000000080300780c */ /* 0x040fe20000784270 */
[----:B------:R-:W-:Y:S01]  /*7960*/  @P3 STG.E.U16 desc[UR36][R4.64+0x2], R25 ;  /* 0x0000021904003986 */ /* 0x000fe2000c101524 */
[----:B------:R-:W-:Y:S01]  /*7970*/  LEA R6, P3, R10, R4, 0x4 ;  /* 0x000000040a067211 */ /* 0x000fe200078620ff */
[-C--:B------:R-:W-:Y:S01]  /*7980*/  FMUL R32, R32, R153.reuse ;  /* 0x0000009920207220 */ /* 0x080fe20000400000 */
[----:B------:R-:W-:Y:S01]  /*7990*/  ISETP.GT.AND P2, PT, R3, 0x8, P2 ;  /* 0x000000080300780c */ /* 0x000fe20001744270 */
[-C--:B------:R-:W-:Y:S01]  /*79a0*/  FMUL R33, R33, R153.reuse ;  /* 0x0000009921217220 */ /* 0x080fe20000400000 */
[----:B------:R-:W-:Y:S01]  /*79b0*/  ISETP.GT.AND P0, PT, R0, 0x9, PT ;  /* 0x000000090000780c */ /* 0x000fe20003f04270 */
[----:B------:R-:W-:Y:S01]  /*79c0*/  IMAD.X R7, R11, 0x1, R5, P3 ;  /* 0x000000010b077824 */ /* 0x000fe200018e0605 */
[C---:B------:R-:W-:Y:S01]  /*79d0*/  ISETP.GT.AND P5, PT, R3.reuse, RZ, P1 ;  /* 0x000000ff0300720c */ /* 0x040fe20000fa4270 */
[-C--:B------:R-:W-:Y:S01]  /*79e0*/  FMUL R34, R34, R153.reuse ;  /* 0x0000009922227220 */ /* 0x080fe20000400000 */
[----:B------:R-:W-:Y:S01]  /*79f0*/  ISETP.GT.AND P3, PT, R3, RZ, P0 ;  /* 0x000000ff0300720c */ /* 0x000fe20000764270 */
[-C--:B------:R-:W-:Y:S01]  /*7a00*/  FMUL R35, R35, R153.reuse ;  /* 0x0000009923237220 */ /* 0x080fe20000400000 */
[----:B------:R-:W-:Y:S01]  /*7a10*/  F2FP.BF16.F32.PACK_AB R26, RZ, R26 ;  /* 0x0000001aff1a723e */ /* 0x000fe200000010ff */
[----:B------:R-:W-:Y:S01]  /*7a20*/  FMUL R36, R36, R153 ;  /* 0x0000009924247220 */ /* 0x000fe20000400000 */
[----:B------:R-:W-:Y:S01]  /*7a30*/  F2FP.BF16.F32.PACK_AB R27, RZ, R27 ;  /* 0x0000001bff1b723e */ /* 0x000fe200000010ff */
[----:B------:R-:W-:Y:S01]  /*7a40*/  FMUL R37, R37, R153 ;  /* 0x0000009925257220 */ /* 0x000fe20000400000 */
[----:B------:R-:W-:Y:S01]  /*7a50*/  F2FP.BF16.F32.PACK_AB R28, RZ, R28 ;  /* 0x0000001cff1c723e */ /* 0x000fe200000010ff */
[----:B------:R-:W-:Y:S01]  /*7a60*/  @P2 STG.E.U16 desc[UR36][R6.64], R26 ;  /* 0x0000001a06002986 */ /* 0x000fe2000c101524 */
[----:B------:R-:W-:Y:S01]  /*7a70*/  F2FP.BF16.F32.PACK_AB R29, RZ, R29 ;  /* 0x0000001dff1d723e */ /* 0x000fe200000010ff */
[-C--:B------:R-:W-:Y:S01]  /*7a80*/  FMUL R38, R38, R153.reuse ;  /* 0x0000009926267220 */ /* 0x080fe20000400000 */
[----:B------:R-:W-:Y:S01]  /*7a90*/  ISETP.GT.AND P2, PT, R3, 0x8, P1 ;  /* 0x000000080300780c */ /* 0x000fe20000f44270 */
[----:B------:R-:W-:Y:S01]  /*7aa0*/  @P4 STG.E.U16 desc[UR36][R6.64+0x2], R27 ;  /* 0x0000021b06004986 */ /* 0x000fe2000c101524 */
[----:B------:R-:W-:Y:S01]  /*7ab0*/  ISETP.GT.AND P1, PT, R0, 0x10, PT ;  /* 0x000000100000780c */ /* 0x000fe20003f24270 */
[-C--:B------:R-:W-:Y:S01]  /*7ac0*/  FMUL R39, R39, R153.reuse ;  /* 0x0000009927277220 */ /* 0x080fe20000400000 */
[----:B------:R-:W-:Y:S01]  /*7ad0*/  F2FP.BF16.F32.PACK_AB R30, RZ, R30 ;  /* 0x0000001eff1e723e */ /* 0x000fe200000010ff */
[----:B------:R-:W-:Y:S01]  /*7ae0*/  @P5 STG.E.U16 desc[UR36][R4.64+0x10], R28 ;  /* 0x0000101c04005986 */ /* 0x000fe2000c101524 */
[C---:B------:R-:W-:Y:S01]  /*7af0*/  ISETP.GT.AND P4, PT, R3.reuse, RZ, P1 ;  /* 0x000000ff0300720c */ /* 0x040fe20000f84270 */
[----:B------:R-:W-:Y:S01]  /*7b00*/  FMUL R40, R40, R153 ;  /* 0x0000009928287220 */ /* 0x000fe20000400000 */
[----:B------:R-:W-:Y:S01]  /*7b10*/  F2FP.BF16.F32.PACK_AB R31, RZ, R31 ;  /* 0x0000001fff1f723e */ /* 0x000fe200000010ff */
[----:B------:R-:W-:Y:S01]  /*7b20*/  @P3 STG.E.U16 desc[UR36][R4.64+0x12], R29 ;  /* 0x0000121d04003986 */ /* 0x000fe2000c101524 */
[----:B------:R-:W-:Y:S01]  /*7b30*/  ISETP.GT.AND P3, PT, R3, 0x8, P0 ;  /* 0x000000080300780c */ /* 0x000fe20000764270 */
[-C--:B------:R-:W-:Y:S01]  /*7b40*/  FMUL R41, R41, R153.reuse ;  /* 0x0000009929297220 */ /* 0x080fe20000400000 */
[----:B------:R-:W-:Y:S01]  /*7b50*/  ISETP.GT.AND P0, PT, R0, 0x11, PT ;  /* 0x000000110000780c */ /* 0x000fe20003f04270 */
[----:B------:R-:W-:Y:S01]  /*7b60*/  @P2 STG.E.U16 desc[UR36][R6.64+0x10], R30 ;  /* 0x0000101e06002986 */ /* 0x000fe2000c101524 */
[----:B------:R-:W-:Y:S01]  /*7b70*/  F2FP.BF16.F32.PACK_AB R32, RZ, R32 ;  /* 0x00000020ff20723e */ /* 0x000fe200000010ff */
[-C--:B------:R-:W-:Y:S01]  /*7b80*/  FMUL R42, R42, R153.reuse ;  /* 0x000000992a2a7220 */ /* 0x080fe20000400000 */
[----:B------:R-:W-:Y:S01]  /*7b90*/  ISETP.GT.AND P5, PT, R3, RZ, P0 ;  /* 0x000000ff0300720c */ /* 0x000fe200007a4270 */
[-C--:B------:R-:W-:Y:S01]  /*7ba0*/  FMUL R43, R43, R153.reuse ;  /* 0x000000992b2b7220 */ /* 0x080fe20000400000 */
[----:B------:R-:W-:Y:S01]  /*7bb0*/  ISETP.GT.AND P2, PT, R3, 0x8, P1 ;  /* 0x000000080300780c */ /* 0x000fe20000f44270 */
[-C--:B------:R-:W-:Y:S01]  /*7bc0*/  FMUL R44, R44, R153.reuse ;  /* 0x000000992c2c7220 */ /* 0x080fe20000400000 */
[----:B------:R-:W-:Y:S01]  /*7bd0*/  ISETP.GT.AND P1, PT, R0, 0x18, PT ;  /* 0x000000180000780c */ /* 0x000fe20003f24270 */
[----:B------:R-:W-:Y:S01]  /*7be0*/  FMUL R45, R45, R153 ;  /* 0x000000992d2d7220 */ /* 0x000fe20000400000 */
[----:B------:R-:W-:Y:S01]  /*7bf0*/  F2FP.BF16.F32.PACK_AB R33, RZ, R33 ;  /* 0x00000021ff21723e */ /* 0x000fe200000010ff */
[----:B------:R-:W-:Y:S01]  /*7c00*/  @P3 STG.E.U16 desc[UR36][R6.64+0x12], R31 ;  /* 0x0000121f06003986 */ /* 0x000fe2000c101524 */
[C---:B------:R-:W-:Y:S01]  /*7c10*/  ISETP.GT.AND P3, PT, R3.reuse, 0x8, P0 ;  /* 0x000000080300780c */ /* 0x040fe20000764270 */
[-C--:B------:R-:W-:Y:S01]  /*7c20*/  FMUL R46, R46, R153.reuse ;  /* 0x000000992e2e7220 */ /* 0x080fe20000400000 */
[----:B------:R-:W-:Y:S01]  /*7c30*/  ISETP.GT.AND P0, PT, R0, 0x19, PT ;  /* 0x000000190000780c */ /* 0x000fe20003f04270 */
[----:B------:R-:W-:Y:S01]  /*7c40*/  @P4 STG.E.U16 desc[UR36][R4.64+0x20], R32 ;  /* 0x0000202004004986 */ /* 0x000fe2000c101524 */
[----:B------:R-:W-:Y:S01]  /*7c50*/  ISETP.GT.AND P4, PT, R3, RZ, P1 ;  /* 0x000000ff0300720c */ /* 0x000fe20000f84270 */
[-C--:B------:R-:W-:Y:S01]  /*7c60*/  FMUL R47, R47, R153.reuse ;  /* 0x000000992f2f7220 */ /* 0x080fe20000400000 */
[----:B------:R-:W-:Y:S01]  /*7c70*/  F2FP.BF16.F32.PACK_AB R34, RZ, R34 ;  /* 0x00000022ff22723e */ /* 0x000fe200000010ff */
[----:B------:R-:W-:Y:S01]  /*7c80*/  @P5 STG.E.U16 desc[UR36][R4.64+0x22], R33 ;  /* 0x0000222104005986 */ /* 0x000fe2000c101524 */
[----:B------:R-:W-:Y:S01]  /*7c90*/  ISETP.GT.AND P5, PT, R3, RZ, P0 ;  /* 0x000000ff0300720c */ /* 0x000fe200007a4270 */
[----:B------:R-:W-:Y:S01]  /*7ca0*/  FMUL R48, R48, R153 ;  /* 0x0000009930307220 */ /* 0x000fe20000400000 */
[----:B------:R-:W-:Y:S01]  /*7cb0*/  F2FP.BF16.F32.PACK_AB R35, RZ, R35 ;  /* 0x00000023ff23723e */ /* 0x000fe200000010ff */
[----:B------:R-:W-:Y:S01]  /*7cc0*/  @P2 STG.E.U16 desc[UR36][R6.64+0x20], R34 ;  /* 0x0000202206002986 */ /* 0x000fe2000c101524 */
[----:B------:R-:W-:Y:S01]  /*7cd0*/  F2FP.BF16.F32.PACK_AB R36, RZ, R36 ;  /* 0x00000024ff24723e */ /* 0x000fe200000010ff */
[-C--:B------:R-:W-:Y:S01]  /*7ce0*/  FMUL R49, R49, R153.reuse ;  /* 0x0000009931317220 */ /* 0x080fe20000400000 */
[C---:B------:R-:W-:Y:S01]  /*7cf0*/  ISETP.GT.AND P2, PT, R3.reuse, 0x8, P1 ;  /* 0x000000080300780c */ /* 0x040fe20000f44270 */
[----:B------:R-:W-:Y:S01]  /*7d00*/  @P3 STG.E.U16 desc[UR36][R6.64+0x22], R35 ;  /* 0x0000222306003986 */ /* 0x000fe2000c101524 */
[----:B------:R-:W-:Y:S01]  /*7d10*/  ISETP.GT.AND P1, PT, R0, 0x20, PT ;  /* 0x000000200000780c */ /* 0x000fe20003f24270 */
[----:B------:R-:W-:Y:S01]  /*7d20*/  FMUL R50, R50, R153 ;  /* 0x0000009932327220 */ /* 0x000fe20000400000 */
[----:B------:R-:W-:Y:S01]  /*7d30*/  F2FP.BF16.F32.PACK_AB R37, RZ, R37 ;  /* 0x00000025ff25723e */ /* 0x000fe200000010ff */
[----:B------:R-:W-:Y:S01]  /*7d40*/  @P4 STG.E.U16 desc[UR36][R4.64+0x30], R36 ;  /* 0x0000302404004986 */ /* 0x000fe2000c101524 */
[----:B------:R-:W-:Y:S01]  /*7d50*/  ISETP.GT.AND P3, PT, R3, 0x8, P0 ;  /* 0x000000080300780c */ /* 0x000fe20000764270 */
[-C--:B------:R-:W-:Y:S01]  /*7d60*/  FMUL R51, R51, R153.reuse ;  /* 0x0000009933337220 */ /* 0x080fe20000400000 */
[----:B------:R-:W-:Y:S01]  /*7d70*/  ISETP.GT.AND P0, PT, R0, 0x21, PT ;  /* 0x000000210000780c */ /* 0x000fe20003f04270 */
[----:B------:R-:W-:Y:S01]  /*7d80*/  @P5 STG.E.U16 desc[UR36][R4.64+0x32], R37 ;  /* 0x0000322504005986 */ /* 0x000fe2000c101524 */
[----:B------:R-:W-:Y:S01]  /*7d90*/  ISETP.GT.AND P4, PT, R3, RZ, P1 ;  /* 0x000000ff0300720c */ /* 0x000fe20000f84270 */
[-C--:B------:R-:W-:Y:S01]  /*7da0*/  FMUL R52, R52, R153.reuse ;  /* 0x0000009934347220 */ /* 0x080fe20000400000 */
[----:B------:R-:W-:Y:S01]  /*7db0*/  F2FP.BF16.F32.PACK_AB R38, RZ, R38 ;  /* 0x00000026ff26723e */ /* 0x000fe200000010ff */
[-C--:B------:R-:W-:Y:S01]  /*7dc0*/  FMUL R53, R53, R153.reuse ;  /* 0x0000009935357220 */ /* 0x080fe20000400000 */
        /* <DEDUP_REMOVED lines=325> */
[----:B------:R-:W-:Y:S01]  /*9220*/  FMUL R151, R151, R153 ;  /* 0x0000009997977220 */ /* 0x000fe20000400000 */
[----:B------:R-:W-:Y:S01]  /*9230*/  ISETP.GT.AND P2, PT, R3, 0x8, P1 ;  /* 0x000000080300780c */ /* 0x000fe20000f44270 */
[----:B------:R-:W-:Y:S01]  /*9240*/  @P3 STG.E.U16 desc[UR36][R6.64+0x132], R103 ;  /* 0x0001326706003986 */ /* 0x000fe2000c101524 */
[----:B------:R-:W-:-:S02]  /*9250*/  ISETP.GT.AND P1, PT, R0, 0xa8, PT ;  /* 0x000000a80000780c */ /* 0x000fc40003f24270 */
[----:B------:R-:W-:Y:S01]  /*9260*/  F2FP.BF16.F32.PACK_AB R105, RZ, R105 ;  /* 0x00000069ff69723e */ /* 0x000fe200000010ff */
[----:B------:R-:W-:Y:S01]  /*9270*/  @P4 STG.E.U16 desc[UR36][R4.64+0x140], R104 ;  /* 0x0001406804004986 */ /* 0x000fe2000c101524 */
[C---:B------:R-:W-:Y:S02]  /*9280*/  ISETP.GT.AND P3, PT, R3.reuse, 0x8, P0 ;  /* 0x000000080300780c */ /* 0x040fe40000764270 */
[----:B------:R-:W-:Y:S01]  /*9290*/  ISETP.GT.AND P0, PT, R0, 0xa9, PT ;  /* 0x000000a90000780c */ /* 0x000fe20003f04270 */
[----:B------:R-:W-:Y:S01]  /*92a0*/  @P5 STG.E.U16 desc[UR36][R4.64+0x142], R105 ;  /* 0x0001426904005986 */ /* 0x000fe2000c101524 */
[C---:B------:R-:W-:Y:S02]  /*92b0*/  ISETP.GT.AND P4, PT, R3.reuse, RZ, P1 ;  /* 0x000000ff0300720c */ /* 0x040fe40000f84270 */
[----:B------:R-:W-:Y:S02]  /*92c0*/  F2FP.BF16.F32.PACK_AB R106, RZ, R106 ;  /* 0x0000006aff6a723e */ /* 0x000fe400000010ff */
[----:B------:R-:W-:-:S02]  /*92d0*/  ISETP.GT.AND P5, PT, R3, RZ, P0 ;  /* 0x000000ff0300720c */ /* 0x000fc400007a4270 */
[----:B------:R-:W-:Y:S01]  /*92e0*/  F2FP.BF16.F32.PACK_AB R107, RZ, R107 ;  /* 0x0000006bff6b723e */ /* 0x000fe200000010ff */
[----:B------:R-:W-:Y:S01]  /*92f0*/  @P2 STG.E.U16 desc[UR36][R6.64+0x140], R106 ;  /* 0x0001406a06002986 */ /* 0x000fe2000c101524 */
[----:B------:R-:W-:Y:S02]  /*9300*/  F2FP.BF16.F32.PACK_AB R108, RZ, R108 ;  /* 0x0000006cff6c723e */ /* 0x000fe400000010ff */
[C---:B------:R-:W-:Y:S01]  /*9310*/  ISETP.GT.AND P2, PT, R3.reuse, 0x8, P1 ;  /* 0x000000080300780c */ /* 0x040fe20000f44270 */
[----:B------:R-:W-:Y:S01]  /*9320*/  @P3 STG.E.U16 desc[UR36][R6.64+0x142], R107 ;  /* 0x0001426b06003986 */ /* 0x000fe2000c101524 */
[----:B------:R-:W-:Y:S02]  /*9330*/  ISETP.GT.AND P1, PT, R0, 0xb0, PT ;  /* 0x000000b00000780c */ /* 0x000fe40003f24270 */
[----:B------:R-:W-:Y:S01]  /*9340*/  F2FP.BF16.F32.PACK_AB R109, RZ, R109 ;  /* 0x0000006dff6d723e */ /* 0x000fe200000010ff */
[----:B------:R-:W-:Y:S01]  /*9350*/  @P4 STG.E.U16 desc[UR36][R4.64+0x150], R108 ;  /* 0x0001506c04004986 */ /* 0x000fe2000c101524 */
[----:B------:R-:W-:-:S02]  /*9360*/  ISETP.GT.AND P3, PT, R3, 0x8, P0 ;  /* 0x000000080300780c */ /* 0x000fc40000764270 */
[----:B------:R-:W-:Y:S01]  /*9370*/  ISETP.GT.AND P0, PT, R0, 0xb1, PT ;  /* 0x000000b10000780c */ /* 0x000fe20003f04270 */
[----:B------:R-:W-:Y:S01]  /*9380*/  @P5 STG.E.U16 desc[UR36][R4.64+0x152], R109 ;  /* 0x0001526d04005986 */ /* 0x000fe2000c101524 */
[C---:B------:R-:W-:Y:S02]  /*9390*/  ISETP.GT.AND P4, PT, R3.reuse, RZ, P1 ;  /* 0x000000ff0300720c */ /* 0x040fe40000f84270 */
[----:B------:R-:W-:Y:S02]  /*93a0*/  F2FP.BF16.F32.PACK_AB R110, RZ, R110 ;  /* 0x0000006eff6e723e */ /* 0x000fe400000010ff */
[----:B------:R-:W-:Y:S02]  /*93b0*/  ISETP.GT.AND P5, PT, R3, RZ, P0 ;  /* 0x000000ff0300720c */ /* 0x000fe400007a4270 */
[----:B------:R-:W-:Y:S01]  /*93c0*/  F2FP.BF16.F32.PACK_AB R111, RZ, R111 ;  /* 0x0000006fff6f723e */ /* 0x000fe200000010ff */
[----:B------:R-:W-:Y:S01]  /*93d0*/  @P2 STG.E.U16 desc[UR36][R6.64+0x150], R110 ;  /* 0x0001506e06002986 */ /* 0x000fe2000c101524 */
[----:B------:R-:W-:-:S02]  /*93e0*/  F2FP.BF16.F32.PACK_AB R112, RZ, R112 ;  /* 0x00000070ff70723e */ /* 0x000fc400000010ff */
[C---:B------:R-:W-:Y:S01]  /*93f0*/  ISETP.GT.AND P2, PT, R3.reuse, 0x8, P1 ;  /* 0x000000080300780c */ /* 0x040fe20000f44270 */
[----:B------:R-:W-:Y:S01]  /*9400*/  @P3 STG.E.U16 desc[UR36][R6.64+0x152], R111 ;  /* 0x0001526f06003986 */ /* 0x000fe2000c101524 */
[C---:B------:R-:W-:Y:S02]  /*9410*/  ISETP.GT.AND P1, PT, R0.reuse, 0xb8, PT ;  /* 0x000000b80000780c */ /* 0x040fe40003f24270 */
[----:B------:R-:W-:Y:S01]  /*9420*/  F2FP.BF16.F32.PACK_AB R113, RZ, R113 ;  /* 0x00000071ff71723e */ /* 0x000fe200000010ff */
[----:B------:R-:W-:Y:S01]  /*9430*/  @P4 STG.E.U16 desc[UR36][R4.64+0x160], R112 ;  /* 0x0001607004004986 */ /* 0x000fe2000c101524 */
[C---:B------:R-:W-:Y:S02]  /*9440*/  ISETP.GT.AND P3, PT, R3.reuse, 0x8, P0 ;  /* 0x000000080300780c */ /* 0x040fe40000764270 */
[----:B------:R-:W-:Y:S01]  /*9450*/  ISETP.GT.AND P0, PT, R0, 0xb9, PT ;  /* 0x000000b90000780c */ /* 0x000fe20003f04270 */
[----:B------:R-:W-:Y:S01]  /*9460*/  @P5 STG.E.U16 desc[UR36][R4.64+0x162], R113 ;  /* 0x0001627104005986 */ /* 0x000fe2000c101524 */
[----:B------:R-:W-:-:S02]  /*9470*/  ISETP.GT.AND P4, PT, R3, RZ, P1 ;  /* 0x000000ff0300720c */ /* 0x000fc40000f84270 */
[----:B------:R-:W-:Y:S02]  /*9480*/  F2FP.BF16.F32.PACK_AB R114, RZ, R114 ;  /* 0x00000072ff72723e */ /* 0x000fe400000010ff */
[C---:B------:R-:W-:Y:S02]  /*9490*/  ISETP.GT.AND P5, PT, R3.reuse, RZ, P0 ;  /* 0x000000ff0300720c */ /* 0x040fe400007a4270 */
[----:B------:R-:W-:Y:S01]  /*94a0*/  F2FP.BF16.F32.PACK_AB R115, RZ, R115 ;  /* 0x00000073ff73723e */ /* 0x000fe200000010ff */
[----:B------:R-:W-:Y:S01]  /*94b0*/  @P2 STG.E.U16 desc[UR36][R6.64+0x160], R114 ;  /* 0x0001607206002986 */ /* 0x000fe2000c101524 */
[----:B------:R-:W-:Y:S02]  /*94c0*/  F2FP.BF16.F32.PACK_AB R116, RZ, R116 ;  /* 0x00000074ff74723e */ /* 0x000fe400000010ff */
        /* <DEDUP_REMOVED lines=65> */
[----:B------:R-:W-:Y:S02]  /*98e0*/  ISETP.GT.AND P5, PT, R3, RZ, P0 ;  /* 0x000000ff0300720c */ /* 0x000fe400007a4270 */
[----:B------:R-:W-:Y:S02]  /*98f0*/  F2FP.BF16.F32.PACK_AB R134, RZ, R134 ;  /* 0x00000086ff86723e */ /* 0x000fe400000010ff */
[----:B------:R-:W-:Y:S02]  /*9900*/  F2FP.BF16.F32.PACK_AB R135, RZ, R135 ;  /* 0x00000087ff87723e */ /* 0x000fe400000010ff */
[----:B------:R-:W-:Y:S01]  /*9910*/  F2FP.BF16.F32.PACK_AB R136, RZ, R136 ;  /* 0x00000088ff88723e */ /* 0x000fe200000010ff */
[----:B------:R-:W-:Y:S01]  /*9920*/  @P2 STG.E.U16 desc[UR36][R6.64+0x1b0], R134 ;  /* 0x0001b08606002986 */ /* 0x000fe2000c101524 */
[----:B------:R-:W-:-:S02]  /*9930*/  F2FP.BF16.F32.PACK_AB R137, RZ, R137 ;  /* 0x00000089ff89723e */ /* 0x000fc400000010ff */
[C---:B------:R-:W-:Y:S01]  /*9940*/  ISETP.GT.AND P1, PT, R3.reuse, 0x8, P1 ;  /* 0x000000080300780c */ /* 0x040fe20000f24270 */
[----:B------:R-:W-:Y:S01]  /*9950*/  @P3 STG.E.U16 desc[UR36][R6.64+0x1b2], R135 ;  /* 0x0001b28706003986 */ /* 0x000fe2000c101524 */
[C---:B------:R-:W-:Y:S02]  /*9960*/  ISETP.GT.AND P2, PT, R3.reuse, 0x8, P0 ;  /* 0x000000080300780c */ /* 0x040fe40000744270 */
[C---:B------:R-:W-:Y:S01]  /*9970*/  ISETP.GT.AND P0, PT, R0.reuse, 0xe9, PT ;  /* 0x000000e90000780c */ /* 0x040fe20003f04270 */
[----:B------:R-:W-:Y:S01]  /*9980*/  @P4 STG.E.U16 desc[UR36][R4.64+0x1c0], R136 ;  /* 0x0001c08804004986 */ /* 0x000fe2000c101524 */
[----:B------:R-:W-:Y:S02]  /*9990*/  ISETP.GT.AND P4, PT, R0, 0xe8, PT ;  /* 0x000000e80000780c */ /* 0x000fe40003f84270 */
[----:B------:R-:W-:Y:S01]  /*99a0*/  F2FP.BF16.F32.PACK_AB R138, RZ, R138 ;  /* 0x0000008aff8a723e */ /* 0x000fe200000010ff */
[----:B------:R-:W-:Y:S01]  /*99b0*/  @P5 STG.E.U16 desc[UR36][R4.64+0x1c2], R137 ;  /* 0x0001c28904005986 */ /* 0x000fe2000c101524 */
[----:B------:R-:W-:-:S02]  /*99c0*/  ISETP.GT.AND P5, PT, R3, RZ, P4 ;  /* 0x000000ff0300720c */ /* 0x000fc400027a4270 */
[----:B------:R-:W-:Y:S01]  /*99d0*/  F2FP.BF16.F32.PACK_AB R139, RZ, R139 ;  /* 0x0000008bff8b723e */ /* 0x000fe200000010ff */
[----:B------:R-:W-:Y:S01]  /*99e0*/  @P1 STG.E.U16 desc[UR36][R6.64+0x1c0], R138 ;  /* 0x0001c08a06001986 */ /* 0x000fe2000c101524 */
[----:B------:R-:W-:Y:S02]  /*99f0*/  F2FP.BF16.F32.PACK_AB R140, RZ, R140 ;  /* 0x0000008cff8c723e */ /* 0x000fe400000010ff */
[C---:B------:R-:W-:Y:S01]  /*9a00*/  ISETP.GT.AND P3, PT, R3.reuse, RZ, P0 ;  /* 0x000000ff0300720c */ /* 0x040fe20000764270 */
[----:B------:R-:W-:Y:S01]  /*9a10*/  @P2 STG.E.U16 desc[UR36][R6.64+0x1c2], R139 ;  /* 0x0001c28b06002986 */ /* 0x000fe2000c101524 */
[C---:B------:R-:W-:Y:S02]  /*9a20*/  ISETP.GT.AND P4, PT, R3.reuse, 0x8, P4 ;  /* 0x000000080300780c */ /* 0x040fe40002784270 */
[----:B------:R-:W-:Y:S02]  /*9a30*/  F2FP.BF16.F32.PACK_AB R141, RZ, R141 ;  /* 0x0000008dff8d723e */ /* 0x000fe400000010ff */
[----:B------:R-:W-:Y:S01]  /*9a40*/  F2FP.BF16.F32.PACK_AB R142, RZ, R142 ;  /* 0x0000008eff8e723e */ /* 0x000fe200000010ff */
[----:B------:R-:W-:Y:S01]  /*9a50*/  @P5 STG.E.U16 desc[UR36][R4.64+0x1d0], R140 ;  /* 0x0001d08c04005986 */ /* 0x000fe2000c101524 */
[----:B------:R-:W-:-:S02]  /*9a60*/  ISETP.GT.AND P5, PT, R3, 0x8, P0 ;  /* 0x000000080300780c */ /* 0x000fc400007a4270 */
[----:B------:R-:W-:Y:S02]  /*9a70*/  F2FP.BF16.F32.PACK_AB R143, RZ, R143 ;  /* 0x0000008fff8f723e */ /* 0x000fe400000010ff */
[C---:B------:R-:W-:Y:S01]  /*9a80*/  ISETP.GT.AND P0, PT, R0.reuse, 0xf1, PT ;  /* 0x000000f10000780c */ /* 0x040fe20003f04270 */
[----:B------:R-:W-:Y:S01]  /*9a90*/  @P3 STG.E.U16 desc[UR36][R4.64+0x1d2], R141 ;  /* 0x0001d28d04003986 */ /* 0x000fe2000c101524 */
[----:B------:R-:W-:Y:S02]  /*9aa0*/  ISETP.GT.AND P3, PT, R0, 0xf0, PT ;  /* 0x000000f00000780c */ /* 0x000fe40003f64270 */
[----:B------:R-:W-:Y:S01]  /*9ab0*/  F2FP.BF16.F32.PACK_AB R144, RZ, R144 ;  /* 0x00000090ff90723e */ /* 0x000fe200000010ff */
[----:B------:R-:W-:Y:S01]  /*9ac0*/  @P4 STG.E.U16 desc[UR36][R6.64+0x1d0], R142 ;  /* 0x0001d08e06004986 */ /* 0x000fe2000c101524 */
[C---:B------:R-:W-:Y:S02]  /*9ad0*/  ISETP.GT.AND P4, PT, R3.reuse, RZ, P3 ;  /* 0x000000ff0300720c */ /* 0x040fe40001f84270 */
[C---:B------:R-:W-:Y:S01]  /*9ae0*/  ISETP.GT.AND P3, PT, R3.reuse, 0x8, P3 ;  /* 0x000000080300780c */ /* 0x040fe20001f64270 */
[----:B------:R-:W-:Y:S01]  /*9af0*/  @P5 STG.E.U16 desc[UR36][R6.64+0x1d2], R143 ;  /* 0x0001d28f06005986 */ /* 0x000fe2000c101524 */
[----:B------:R-:W-:-:S02]  /*9b00*/  ISETP.GT.AND P5, PT, R3, RZ, P0 ;  /* 0x000000ff0300720c */ /* 0x000fc400007a4270 */
[----:B------:R-:W-:Y:S02]  /*9b10*/  F2FP.BF16.F32.PACK_AB R145, RZ, R145 ;  /* 0x00000091ff91723e */ /* 0x000fe400000010ff */
[C---:B------:R-:W-:Y:S02]  /*9b20*/  ISETP.GT.AND P0, PT, R3.reuse, 0x8, P0 ;  /* 0x000000080300780c */ /* 0x040fe40000704270 */
[C---:B------:R-:W-:Y:S02]  /*9b30*/  ISETP.GT.AND P1, PT, R0.reuse, 0xf9, PT ;  /* 0x000000f90000780c */ /* 0x040fe40003f24270 */
[----:B------:R-:W-:Y:S01]  /*9b40*/  ISETP.GT.AND P2, PT, R0, 0xf8, PT ;  /* 0x000000f80000780c */ /* 0x000fe20003f44270 */
[----:B------:R-:W-:Y:S01]  /*9b50*/  @P4 STG.E.U16 desc[UR36][R4.64+0x1e0], R144 ;  /* 0x0001e09004004986 */ /* 0x000fe2000c101524 */
[C---:B------:R-:W-:Y:S01]  /*9b60*/  ISETP.GT.AND P4, PT, R3.reuse, RZ, P1 ;  /* 0x000000ff0300720c */ /* 0x040fe20000f84270 */
[----:B------:R-:W-:Y:S01]  /*9b70*/  @P3 IMAD.MOV.U32 R2, RZ, RZ, R6 ;  /* 0x000000ffff023224 */ /* 0x000fe200078e0006 */
[C---:B------:R-:W-:Y:S01]  /*9b80*/  ISETP.GT.AND P1, PT, R3.reuse, 0x8, P1 ;  /* 0x000000080300780c */ /* 0x040fe20000f24270 */
[----:B------:R-:W-:Y:S01]  /*9b90*/  @P5 STG.E.U16 desc[UR36][R4.64+0x1e2], R145 ;  /* 0x0001e29104005986 */ /* 0x000fe2000c101524 */
[----:B------:R-:W-:-:S02]  /*9ba0*/  ISETP.GT.AND P5, PT, R3, RZ, P2 ;  /* 0x000000ff0300720c */ /* 0x000fc400017a4270 */
[----:B------:R-:W-:Y:S01]  /*9bb0*/  ISETP.GT.AND P2, PT, R3, 0x8, P2 ;  /* 0x000000080300780c */ /* 0x000fe20001744270 */
[----:B------:R-:W-:Y:S01]  /*9bc0*/  @P3 IMAD.MOV.U32 R3, RZ, RZ, R7 ;  /* 0x000000ffff033224 */ /* 0x000fe200078e0007 */
[----:B------:R-:W-:Y:S02]  /*9bd0*/  F2FP.BF16.F32.PACK_AB R146, RZ, R146 ;  /* 0x00000092ff92723e */ /* 0x000fe400000010ff */
[----:B------:R-:W-:Y:S02]  /*9be0*/  F2FP.BF16.F32.PACK_AB R147, RZ, R147 ;  /* 0x00000093ff93723e */ /* 0x000fe400000010ff */
[----:B------:R-:W-:Y:S01]  /*9bf0*/  F2FP.BF16.F32.PACK_AB R148, RZ, R148 ;  /* 0x00000094ff94723e */ /* 0x000fe200000010ff */
[----:B------:R0:W-:Y:S01]  /*9c00*/  @P3 STG.E.U16 desc[UR36][R2.64+0x1e0], R146 ;  /* 0x0001e09202003986 */ /* 0x0001e2000c101524 */
[----:B------:R-:W-:Y:S02]  /*9c10*/  F2FP.BF16.F32.PACK_AB R149, RZ, R149 ;  /* 0x00000095ff95723e */ /* 0x000fe400000010ff */
[----:B------:R-:W-:-:S02]  /*9c20*/  F2FP.BF16.F32.PACK_AB R150, RZ, R150 ;  /* 0x00000096ff96723e */ /* 0x000fc400000010ff */
[----:B------:R-:W-:Y:S01]  /*9c30*/  F2FP.BF16.F32.PACK_AB R151, RZ, R151 ;  /* 0x00000097ff97723e */ /* 0x000fe200000010ff */
[----:B0-----:R-:W-:Y:S02]  /*9c40*/  @P0 IMAD.MOV.U32 R2, RZ, RZ, R6 ;  /* 0x000000ffff020224 */ /* 0x001fe400078e0006 */
[----:B------:R-:W-:-:S05]  /*9c50*/  @P0 IMAD.MOV.U32 R3, RZ, RZ, R7 ;  /* 0x000000ffff030224 */ /* 0x000fca00078e0007 */
[----:B------:R0:W-:Y:S02]  /*9c60*/  @P0 STG.E.U16 desc[UR36][R2.64+0x1e2], R147 ;  /* 0x0001e29302000986 */ /* 0x0001e4000c101524 */
[----:B0-----:R-:W-:Y:S02]  /*9c70*/  @P5 IMAD.MOV.U32 R2, RZ, RZ, R4 ;  /* 0x000000ffff025224 */ /* 0x001fe400078e0004 */
[----:B------:R-:W-:-:S05]  /*9c80*/  @P5 IMAD.MOV.U32 R3, RZ, RZ, R5 ;  /* 0x000000ffff035224 */ /* 0x000fca00078e0005 */
[----:B------:R0:W-:Y:S04]  /*9c90*/  @P5 STG.E.U16 desc[UR36][R2.64+0x1f0], R148 ;  /* 0x0001f09402005986 */ /* 0x0001e8000c101524 */
[----:B------:R1:W-:Y:S01]  /*9ca0*/  @P4 STG.E.U16 desc[UR36][R4.64+0x1f2], R149 ;  /* 0x0001f29504004986 */ /* 0x0003e2000c101524 */
[----:B0-----:R-:W-:Y:S02]  /*9cb0*/  @P2 IMAD.MOV.U32 R2, RZ, RZ, R6 ;  /* 0x000000ffff022224 */ /* 0x001fe400078e0006 */
[----:B------:R-:W-:-:S05]  /*9cc0*/  @P2 IMAD.MOV.U32 R3, RZ, RZ, R7 ;  /* 0x000000ffff032224 */ /* 0x000fca00078e0007 */
[----:B------:R1:W-:Y:S04]  /*9cd0*/  @P2 STG.E.U16 desc[UR36][R2.64+0x1f0], R150 ;  /* 0x0001f09602002986 */ /* 0x0003e8000c101524 */
[----:B------:R1:W-:Y:S02]  /*9ce0*/  @P1 STG.E.U16 desc[UR36][R6.64+0x1f2], R151 ;  /* 0x0001f29706001986 */ /* 0x0003e4000c101524 */
.L_x_286:
[----:B------:R-:W-:Y:S05]  /*9cf0*/  BSYNC B0 ;  /* 0x0000000000007941 */ /* 0x000fea0003800000 */
.L_x_32:
[----:B01----:R-:W2:Y:S01]  /*9d00*/  LDL.64 R2, [R1] ;  /* 0x0000000001027983 */ /* 0x003ea20000100a00 */
[----:B------:R-:W-:Y:S01]  /*9d10*/  ULDC.64 UR4, c[0x0][0x650] ;  /* 0x0001940000047ab9 */ /* 0x000fe20000000a00 */
[----:B------:R0:W-:Y:S01]  /*9d20*/  SYNCS.ARRIVE.TRANS64.A1T0 RZ, [R160+UR45], RZ ;  /* 0x000000ffa0ff79a7 */ /* 0x0001e2000810002d */
[----:B------:R-:W-:Y:S01]  /*9d30*/  PRMT R0, RZ, 0x7610, R0 ;  /* 0x00007610ff007816 */ /* 0x000fe20000000000 */
[----:B------:R-:W-:Y:S02]  /*9d40*/  IMAD.MOV.U32 R19, RZ, RZ, -0x1 ;  /* 0xffffffffff137424 */ /* 0x000fe400078e00ff */
[----:B-----5:R-:W-:Y:S01]  /*9d50*/  IMAD.MOV.U32 R22, RZ, RZ, -0x1 ;  /* 0xffffffffff167424 */ /* 0x020fe200078e00ff */
[----:B--2---:R-:W-:-:S04]  /*9d60*/  LEA R18, P0, R2, R18, 0x1 ;  /* 0x0000001202127211 */ /* 0x004fc800078008ff */
[----:B------:R-:W-:Y:S01]  /*9d70*/  LEA.HI.X R17, R2, R17, R23, 0x1, P0 ;  /* 0x0000001102117211 */ /* 0x000fe200000f0c17 */
[----:B------:R-:W-:Y:S01]  /*9d80*/  IMAD.MOV.U32 R2, RZ, RZ, -0x1 ;  /* 0xffffffffff027424 */ /* 0x000fe200078e00ff */
[----:B------:R-:W-:-:S04]  /*9d90*/  ISETP.GE.U32.AND P0, PT, R18, UR4, PT ;  /* 0x0000000412007c0c */ /* 0x000fc8000bf06070 */
[----:B------:R-:W-:-:S13]  /*9da0*/  ISETP.GE.U32.AND.EX P0, PT, R17, UR5, PT, P0 ;  /* 0x0000000511007c0c */ /* 0x000fda000bf06100 */
[----:B0-----:R-:W-:Y:S05]  /*9db0*/  @P0 BRA `(.L_x_287) ;  /* 0x0000000400700947 */ /* 0x001fea0003800000 */
[----:B------:R-:W0:Y:S01]  /*9dc0*/  S2R R10, SR_CTAID.X ;  /* 0x00000000000a7919 */ /* 0x000e220000002500 */
[----:B---34-:R-:W1:Y:S01]  /*9dd0*/  LDC.64 R8, c[0x0][0x628] ;  /* 0x00018a00ff087b82 */ /* 0x018e620000000a00 */
[----:B------:R-:W-:Y:S01]  /*9de0*/  ULDC UR4, c[0x0][0x150] ;  /* 0x0000540000047ab9 */ /* 0x000fe20000000800 */
[----:B------:R-:W-:Y:S01]  /*9df0*/  IMAD.MOV.U32 R6, RZ, RZ, R18 ;  /* 0x000000ffff067224 */ /* 0x000fe200078e0012 */
[----:B------:R-:W2:Y:S01]  /*9e00*/  S2R R20, SR_CTAID.Y ;  /* 0x0000000000147919 */ /* 0x000ea20000002600 */
[----:B------:R-:W-:-:S04]  /*9e10*/  IMAD.MOV.U32 R7, RZ, RZ, R17 ;  /* 0x000000ffff077224 */ /* 0x000fc800078e0011 */
[----:B------:R-:W3:Y:S08]  /*9e20*/  LDC R15, c[0x0][0x144] ;  /* 0x00005100ff0f7b82 */ /* 0x000ef00000000800 */
[----:B------:R-:W4:Y:S08]  /*9e30*/  LDC R0, c[0x0][0x630] ;  /* 0x00018c00ff007b82 */ /* 0x000f300000000800 */
[----:B------:R-:W2:Y:S01]  /*9e40*/  LDC.64 R12, c[0x0][0x620] ;  /* 0x00018800ff0c7b82 */ /* 0x000ea20000000a00 */
[----:B-1----:R-:W-:-:S04]  /*9e50*/  ISETP.NE.U32.AND P0, PT, R8, RZ, PT ;  /* 0x000000ff0800720c */ /* 0x002fc80003f05070 */
[----:B------:R-:W-:Y:S02]  /*9e60*/  ISETP.NE.AND.EX P0, PT, R9, RZ, PT, P0 ;  /* 0x000000ff0900720c */ /* 0x000fe40003f05300 */
[----:B0-----:R-:W-:-:S05]  /*9e70*/  I2FP.F32.U32 R2, R10 ;  /* 0x0000000a00027245 */ /* 0x001fca0000201000 */
[----:B------:R-:W-:-:S04]  /*9e80*/  FMUL R2, R2, UR4 ;  /* 0x0000000402027c20 */ /* 0x000fc80008400000 */
[----:B------:R0:W1:Y:S02]  /*9e90*/  F2I.U32.TRUNC.NTZ R14, R2 ;  /* 0x00000002000e7305 */ /* 0x000064000020f000 */
[----:B---34-:R-:W-:Y:S05]  /*9ea0*/  @!P0 BRA `(.L_x_288) ;  /* 0x0000000000288947 */ /* 0x018fea0003800000 */
[----:B------:R-:W3:Y:S02]  /*9eb0*/  LDC R3, c[0x0][0x634] ;  /* 0x00018d00ff037b82 */ /* 0x000ee40000000800 */
[----:B---3--:R-:W-:-:S05]  /*9ec0*/  IADD3 R7, P0, R18, R3, RZ ;  /* 0x0000000312077210 */ /* 0x008fca0007f1e0ff */
[----:B------:R-:W-:-:S04]  /*9ed0*/  IMAD.X R11, RZ, RZ, R17, P0 ;  /* 0x000000ffff0b7224 */ /* 0x000fc800000e0611 */
[----:B0-----:R-:W-:-:S04]  /*9ee0*/  IMAD.WIDE.U32 R2, R11, R8, RZ ;  /* 0x000000080b027225 */ /* 0x001fc800078e00ff */
[----:B------:R-:W-:-:S04]  /*9ef0*/  IMAD.WIDE.U32 R4, P0, R7, R9, R2 ;  /* 0x0000000907047225 */ /* 0x000fc80007800002 */
[----:B------:R-:W-:-:S04]  /*9f00*/  IMAD.WIDE.U32 R2, R7, R8, RZ ;  /* 0x0000000807027225 */ /* 0x000fc800078e00ff */
[----:B------:R-:W-:Y:S01]  /*9f10*/  IMAD.X R7, RZ, RZ, RZ, P0 ;  /* 0x000000ffff077224 */ /* 0x000fe200000e06ff */
[----:B------:R-:W-:Y:S01]  /*9f20*/  IADD3 RZ, P0, R3, R4, RZ ;  /* 0x0000000403ff7210 */ /* 0x000fe20007f1e0ff */
[----:B------:R-:W-:-:S04]  /*9f30*/  IMAD.MOV.U32 R6, RZ, RZ, R5 ;  /* 0x000000ffff067224 */ /* 0x000fc800078e0005 */
[----:B------:R-:W-:-:S08]  /*9f40*/  IMAD.WIDE.U32.X R6, R11, R9, R6, P0 ;  /* 0x000000090b067225 */ /* 0x000fd000000e0406 */
.L_x_288:
[----:B------:R-:W3:Y:S01]  /*9f50*/  LDC.64 R26, c[0x0][0x640] ;  /* 0x00019000ff1a7b82 */ /* 0x000ee20000000a00 */
[-C--:B------:R-:W-:Y:S01]  /*9f60*/  SHF.R.U64 R11, R6, R0.reuse, R7 ;  /* 0x00000000060b7219 */ /* 0x080fe20000001207 */
[----:B------:R-:W-:Y:S01]  /*9f70*/  IMAD.MOV.U32 R19, RZ, RZ, R17 ;  /* 0x000000ffff137224 */ /* 0x000fe200078e0011 */
[----:B------:R-:W-:Y:S01]  /*9f80*/  SHF.R.U32.HI R0, RZ, R0, R7 ;  /* 0x00000000ff007219 */ /* 0x000fe20000011607 */
[----:B-1----:R-:W-:Y:S01]  /*9f90*/  IMAD.MOV R14, RZ, RZ, -R14 ;  /* 0x000000ffff0e7224 */ /* 0x002fe200078e0a0e */
[----:B------:R-:W-:Y:S01]  /*9fa0*/  IADD3 R5, P0, RZ, -R11, RZ ;  /* 0x8000000bff057210 */ /* 0x000fe20007f1e0ff */
[----:B------:R-:W-:Y:S01]  /*9fb0*/  ULDC UR4, c[0x0][0x154] ;  /* 0x0000550000047ab9 */ /* 0x000fe20000000800 */
[----:B------:R-:W-:Y:S01]  /*9fc0*/  IMAD.MOV.U32 R7, RZ, RZ, 0x1 ;  /* 0x00000001ff077424 */ /* 0x000fe200078e00ff */
[----:B------:R-:W1:Y:S01]  /*9fd0*/  LDC R4, c[0x0][0x618] ;  /* 0x00018600ff047b82 */ /* 0x000e620000000800 */
[----:B------:R-:W-:Y:S02]  /*9fe0*/  IMAD R22, R15, R14, R10 ;  /* 0x0000000e0f167224 */ /* 0x000fe400078e020a */
[----:B------:R-:W-:-:S04]  /*9ff0*/  IMAD.X R3, RZ, RZ, ~R0, P0 ;  /* 0x000000ffff037224 */ /* 0x000fc800000e0e00 */
[-C--:B--2---:R-:W-:Y:S01]  /*a000*/  IMAD R0, R3, R12.reuse, RZ ;  /* 0x0000000c03007224 */ /* 0x084fe200078e02ff */
[----:B------:R-:W2:Y:S01]  /*a010*/  LDC R6, c[0x0][0x608] ;  /* 0x00018200ff067b82 */ /* 0x000ea20000000800 */
[----:B0-----:R-:W-:-:S04]  /*a020*/  IMAD.WIDE.U32 R2, R5, R12, R18 ;  /* 0x0000000c05027225 */ /* 0x001fc800078e0012 */
[----:B------:R-:W-:Y:S01]  /*a030*/  IMAD R5, R5, R13, R0 ;  /* 0x0000000d05057224 */ /* 0x000fe200078e0200 */
[----:B------:R-:W-:Y:S02]  /*a040*/  I2FP.F32.U32 R0, R20 ;  /* 0x0000001400007245 */ /* 0x000fe40000201000 */
[----:B------:R-:W0:Y:S01]  /*a050*/  LDC R24, c[0x0][0x658] ;  /* 0x00019600ff187b82 */ /* 0x000e220000000800 */
[----:B------:R-:W-:Y:S01]  /*a060*/  IMAD.IADD R3, R3, 0x1, R5 ;  /* 0x0000000103037824 */ /* 0x000fe200078e0205 */
[----:B---3--:R-:W-:Y:S01]  /*a070*/  ISETP.NE.U32.AND P0, PT, R26, RZ, PT ;  /* 0x000000ff1a00720c */ /* 0x008fe20003f05070 */
[----:B------:R-:W-:Y:S01]  /*a080*/  FMUL R0, R0, UR4 ;  /* 0x0000000400007c20 */ /* 0x000fe20008400000 */
[----:B------:R-:W-:Y:S02]  /*a090*/  IMAD.MOV.U32 R5, RZ, RZ, -0x1 ;  /* 0xffffffffff057424 */ /* 0x000fe400078e00ff */
[----:B------:R-:W-:Y:S01]  /*a0a0*/  ISETP.NE.AND.EX P0, PT, R27, RZ, PT, P0 ;  /* 0x000000ff1b00720c */ /* 0x000fe20003f05300 */
[----:B------:R3:W4:Y:S01]  /*a0b0*/  F2I.U32.TRUNC.NTZ R12, R0 ;  /* 0x00000000000c7305 */ /* 0x000722000020f000 */
[----:B------:R-:W3:Y:S01]  /*a0c0*/  LDC R15, c[0x0][0x148] ;  /* 0x00005200ff0f7b82 */ /* 0x000ee20000000800 */
[----:B-1----:R-:W-:-:S02]  /*a0d0*/  SHF.R.U64 R10, R2, R4, R3 ;  /* 0x00000004020a7219 */ /* 0x002fc40000001203 */
[----:B------:R-:W-:-:S05]  /*a0e0*/  SHF.R.U32.HI R3, RZ, R4, R3 ;  /* 0x00000004ff037219 */ /* 0x000fca0000011603 */
[----:B------:R-:W1:Y:S01]  /*a0f0*/  LDC R14, c[0x0][0x600] ;  /* 0x00018000ff0e7b82 */ /* 0x000e620000000800 */
[-CC-:B--2---:R-:W-:Y:S02]  /*a100*/  SHF.R.U64 R8, R10, R6.reuse, R3.reuse ;  /* 0x000000060a087219 */ /* 0x184fe40000001203 */
[----:B------:R-:W-:-:S05]  /*a110*/  SHF.R.U32.HI R3, RZ, R6, R3 ;  /* 0x00000006ff037219 */ /* 0x000fca0000011603 */
[----:B------:R-:W2:Y:S01]  /*a120*/  LDC R21, c[0x0][0x648] ;  /* 0x00019200ff157b82 */ /* 0x000ea20000000800 */
[-CC-:B0-----:R-:W-:Y:S02]  /*a130*/  SHF.R.U64 R13, R8, R24.reuse, R3.reuse ;  /* 0x00000018080d7219 */ /* 0x181fe40000001203 */
[-C--:B------:R-:W-:Y:S02]  /*a140*/  SHF.L.U32 R5, R5, R24.reuse, RZ ;  /* 0x0000001805057219 */ /* 0x080fe400000006ff */
[-C--:B------:R-:W-:Y:S01]  /*a150*/  SHF.R.U32.HI R3, RZ, R24.reuse, R3 ;  /* 0x00000018ff037219 */ /* 0x080fe20000011603 */
[----:B------:R-:W-:Y:S01]  /*a160*/  IMAD.MOV.U32 R2, RZ, RZ, R13 ;  /* 0x000000ffff027224 */ /* 0x000fe200078e000d */
[----:B------:R-:W-:Y:S01]  /*a170*/  SHF.L.U32 R24, R7, R24, RZ ;  /* 0x0000001807187219 */ /* 0x000fe200000006ff */
[----:B------:R-:W0:Y:S01]  /*a180*/  LDC R25, c[0x0][0x638] ;  /* 0x00018e00ff197b82 */ /* 0x000e220000000800 */
[----:B------:R-:W-:-:S07]  /*a190*/  LOP3.LUT R19, RZ, R5, RZ, 0x33, !PT ;  /* 0x00000005ff137212 */ /* 0x000fce00078e33ff */
[----:B------:R-:W0:Y:S01]  /*a1a0*/  LDC R28, c[0x0][0x610] ;  /* 0x00018400ff1c7b82 */ /* 0x000e220000000800 */
[----:B----4-:R-:W-:Y:S05]  /*a1b0*/  @!P0 BRA `(.L_x_289) ;  /* 0x0000000000288947 */ /* 0x010fea0003800000 */
[----:B---3--:R-:W3:Y:S02]  /*a1c0*/  LDC R0, c[0x0][0x64c] ;  /* 0x00019300ff007b82 */ /* 0x008ee40000000800 */
[----:B---3--:R-:W-:-:S05]  /*a1d0*/  IADD3 R7, P0, R13, R0, RZ ;  /* 0x000000000d077210 */ /* 0x008fca0007f1e0ff */
        /* <DEDUP_REMOVED lines=8> */
.L_x_289:
[----:B------:R-:W4:Y:S01]  /*a260*/  LDC R4, c[0x0][0x65c] ;  /* 0x00019700ff047b82 */ /* 0x000f220000000800 */
[----:B--23--:R-:W-:Y:S01]  /*a270*/  SHF.R.U64 R0, R2, R21, R3 ;  /* 0x0000001502007219 */ /* 0x00cfe20000001203 */
[----:B-1----:R-:W-:Y:S01]  /*a280*/  VIADD R3, R14, 0xffffffff ;  /* 0xffffffff0e037836 */ /* 0x002fe20000000000 */
[----:B------:R-:W-:Y:S01]  /*a290*/  LOP3.LUT R19, R8, R19, RZ, 0xc0, !PT ;  /* 0x0000001308137212 */ /* 0x000fe200078ec0ff */
[----:B------:R-:W-:Y:S02]  /*a2a0*/  IMAD.MOV R12, RZ, RZ, -R12 ;  /* 0x000000ffff0c7224 */ /* 0x000fe400078e0a0c */
[----:B------:R-:W-:Y:S01]  /*a2b0*/  IMAD.MOV R2, RZ, RZ, -R0 ;  /* 0x000000ffff027224 */ /* 0x000fe200078e0a00 */
[----:B------:R-:W-:Y:S01]  /*a2c0*/  LOP3.LUT R3, R10, R3, RZ, 0xc0, !PT ;  /* 0x000000030a037212 */ /* 0x000fe200078ec0ff */
[----:B------:R-:W-:Y:S02]  /*a2d0*/  IMAD R19, R24, R0, R19 ;  /* 0x0000000018137224 */ /* 0x000fe400078e0213 */
[----:B0-----:R-:W-:-:S04]  /*a2e0*/  IMAD R0, R2, R25, R13 ;  /* 0x0000001902007224 */ /* 0x001fc800078e020d */
[----:B------:R-:W-:Y:S01]  /*a2f0*/  IMAD R2, R0, R14, R3 ;  /* 0x0000000e00027224 */ /* 0x000fe200078e0203 */
[----:B----4-:R-:W-:Y:S01]  /*a300*/  ISETP.NE.AND P0, PT, R4, 0x1, PT ;  /* 0x000000010400780c */ /* 0x010fe20003f05270 */
[----:B------:R-:W-:-:S05]  /*a310*/  IMAD.MOV.U32 R4, RZ, RZ, 0x1 ;  /* 0x00000001ff047424 */ /* 0x000fca00078e00ff */
[----:B------:R-:W-:-:S07]  /*a320*/  PRMT R0, R4, 0x7610, R0 ;  /* 0x0000761004007816 */ /* 0x000fce0000000000 */
[----:B------:R-:W-:-:S04]  /*a330*/  @P0 IMAD R22, R15, R12, R20 ;  /* 0x0000000c0f160224 */ /* 0x000fc800078e0214 */
[----:B------:R-:W-:-:S05]  /*a340*/  IMAD R19, R19, R28, R22 ;  /* 0x0000001c13137224 */ /* 0x000fca00078e0216 */
[----:B------:R-:W-:Y:S02]  /*a350*/  SEL R22, R2, R19, !P0 ;  /* 0x0000001302167207 */ /* 0x000fe40004000000 */
[----:B------:R-:W-:Y:S01]  /*a360*/  SEL R19, R19, R2, !P0 ;  /* 0x0000000213137207 */ /* 0x000fe20004000000 */
[----:B------:R-:W-:-:S07]  /*a370*/  IMAD.MOV.U32 R2, RZ, RZ, R11 ;  /* 0x000000ffff027224 */ /* 0x000fce00078e000b */
.L_x_287:
[----:B------:R-:W-:Y:S02]  /*a380*/  LOP3.LUT P0, RZ, R0, 0xff, RZ, 0xc0, !PT ;  /* 0x000000ff00ff7812 */ /* 0x000fe4000780c0ff */
[----:B------:R-:W-:-:S11]  /*a390*/  LOP3.LUT R173, R173, 0x1, RZ, 0x3c, !PT ;  /* 0x00000001adad7812 */ /* 0x000fd600078e3cff */
[----:B------:R-:W-:Y:S05]  /*a3a0*/  @P0 BRA `(.L_x_290) ;  /* 0xffffff7000300947 */ /* 0x000fea000383ffff */
[----:B------:R-:W-:Y:S05]  /*a3b0*/  EXIT ;  /* 0x000000000000794d */ /* 0x000fea0003800000 */
.L_x_13:
[----:B------:R-:W-:-:S08]  /*a3c0*/  ISETP.NE.AND P0, PT, R0, RZ, PT ;  /* 0x000000ff0000720c */ /* 0x000fd00003f05270 */
[----:B0-----:R-:W0:-:S00]  /*a3d0*/  USETMAXREG.DEALLOC.CTAPOOL 0x28 ;  /* 0x00000028000079c8 */ /* 0x001e0000080e0500 */
[----:B------:R-:W-:Y:S05]  /*a3e0*/  @P0 EXIT ;  /* 0x000000000000094d */ /* 0x000fea0003800000 */
[----:B0-----:R-:W-:Y:S01]  /*a3f0*/  LOP3.LUT P0, RZ, R8, 0xff, RZ, 0xc0, !PT ;  /* 0x000000ff08ff7812 */ /* 0x001fe2000780c0ff */
[----:B------:R-:W-:Y:S02]  /*a400*/  IMAD.MOV.U32 R0, RZ, RZ, 0x1 ;  /* 0x00000001ff007424 */ /* 0x000fe400078e00ff */
[----:B------:R-:W-:-:S10]  /*a410*/  IMAD.MOV.U32 R7, RZ, RZ, RZ ;  /* 0x000000ffff077224 */ /* 0x000fd400078e00ff */
[----:B------:R-:W-:Y:S05]  /*a420*/  @!P0 BRA `(.L_x_291) ;  /* 0x0000000c001c8947 */ /* 0x000fea0003800000 */
[----:B------:R-:W-:Y:S01]  /*a430*/  LOP3.LUT P0, RZ, R4, 0x1f, RZ, 0xc0, !PT ;  /* 0x0000001f04ff7812 */ /* 0x000fe2000780c0ff */
[----:B------:R-:W-:Y:S01]  /*a440*/  ULDC UR5, c[0x0][0x658] ;  /* 0x0001960000057ab9 */ /* 0x000fe20000000800 */
[----:B------:R-:W-:Y:S01]  /*a450*/  UMOV UR6, 0xffffffff ;  /* 0xffffffff00067882 */ /* 0x000fe20000000000 */
[----:B------:R-:W-:Y:S01]  /*a460*/  BSSY B0, `(.L_x_291) ;  /* 0x00000c3000007945 */ /* 0x000fe20003800000 */
[----:B------:R-:W-:Y:S01]  /*a470*/  USHF.L.U32 UR6, UR6, UR5, URZ ;  /* 0x0000000506067299 */ /* 0x000fe2000800063f */
[C---:B------:R-:W-:Y:S01]  /*a480*/  ISETP.NE.AND P2, PT, R3.reuse, RZ, PT ;  /* 0x000000ff0300720c */ /* 0x040fe20003f45270 */
[----:B------:R-:W-:Y:S01]  /*a490*/  IMAD.MOV.U32 R8, RZ, RZ, 0x1 ;  /* 0x00000001ff087424 */ /* 0x000fe200078e00ff */
[----:B------:R-:W-:Y:S01]  /*a4a0*/  ISETP.NE.OR P0, PT, R3, RZ, !P0 ;  /* 0x000000ff0300720c */ /* 0x000fe20004705670 */
[----:B------:R-:W-:Y:S01]  /*a4b0*/  IMAD.MOV.U32 R0, RZ, RZ, 0x1 ;  /* 0x00000001ff007424 */ /* 0x000fe200078e00ff */
[----:B------:R-:W-:Y:S01]  /*a4c0*/  LOP3.LUT R6, R16, 0x2, RZ, 0xfc, !PT ;  /* 0x0000000210067812 */ /* 0x000fe200078efcff */
[----:B------:R-:W-:Y:S01]  /*a4d0*/  IMAD.MOV.U32 R7, RZ, RZ, RZ ;  /* 0x000000ffff077224 */ /* 0x000fe200078e00ff */
[----:B------:R-:W-:Y:S01]  /*a4e0*/  ULDC UR4, c[0x0][0x600] ;  /* 0x0001800000047ab9 */ /* 0x000fe20000000800 */
[----:B------:R-:W-:Y:S01]  /*a4f0*/  UMOV UR7, 0x1 ;  /* 0x0000000100077882 */ /* 0x000fe20000000000 */
[----:B------:R-:W-:-:S02]  /*a500*/  UIADD3 UR19, UR40, 0x1, URZ ;  /* 0x0000000128137890 */ /* 0x000fc4000fffe03f */
[----:B------:R-:W-:Y:S02]  /*a510*/  UIADD3 UR15, UR4, -0x1, URZ ;  /* 0xffffffff040f7890 */ /* 0x000fe4000fffe03f */
[----:B------:R-:W-:Y:S02]  /*a520*/  USHF.L.U32 UR17, UR7, UR5, URZ ;  /* 0x0000000507117299 */ /* 0x000fe4000800063f */
[----:B------:R-:W-:Y:S01]  /*a530*/  ULOP3.LUT UR16, URZ, UR6, URZ, 0x33, !UPT ;  /* 0x000000063f107292 */ /* 0x000fe2000f8e333f */
[----:B------:R-:W-:-:S11]  /*a540*/  ULDC.64 UR20, c[0x0][0x198] ;  /* 0x0000660000147ab9 */ /* 0x000fd60000000a00 */
.L_x_303:
[----:B------:R-:W-:-:S03]  /*a550*/  UMOV UR4, 0xffffffff ;  /* 0xffffffff00047882 */ /* 0x000fc60000000000 */
[----:B------:R-:W-:Y:S05]  /*a560*/  BRA.DIV UR4, `(.L_x_292) ;  /* 0x0000001204287947 */ /* 0x000fea000b800000 */
[----:B------:R-:W-:-:S13]  /*a570*/  ELECT P6, URZ, PT ;  /* 0x00000000003f782f */ /* 0x000fda00038c0000 */
.L_x_318:
[----:B------:R-:W0:Y:S01]  /*a580*/  LDC R3, c[0x0][0x28c] ;  /* 0x0000a300ff037b82 */ /* 0x000e220000000800 */
[----:B------:R-:W-:Y:S01]  /*a590*/  BSSY B1, `(.L_x_293) ;  /* 0x0000037000017945 */ /* 0x000fe20003800000 */
[----:B0-----:R-:W-:-:S13]  /*a5a0*/  ISETP.LT.OR P6, PT, R3, 0x1, !P6 ;  /* 0x000000010300780c */ /* 0x001fda00077c1670 */
[----:B------:R-:W-:Y:S05]  /*a5b0*/  @P6 BRA `(.L_x_294) ;  /* 0x0000000000d06947 */ /* 0x000fea0003800000 */
[----:B------:R-:W-:Y:S02]  /*a5c0*/  IMAD.SHL.U32 R22, R22, 0x100, RZ ;  /* 0x0000010016167824 */ /* 0x000fe400078e00ff */
[----:B------:R-:W-:Y:S02]  /*a5d0*/  IMAD.SHL.U32 R19, R19, 0x40, RZ ;  /* 0x0000004013137824 */ /* 0x000fe400078e00ff */
[----:B------:R-:W-:Y:S02]  /*a5e0*/  IMAD.MOV.U32 R12, RZ, RZ, RZ ;  /* 0x000000ffff0c7224 */ /* 0x000fe400078e00ff */
[----:B------:R-:W-:Y:S02]  /*a5f0*/  IMAD.U32 R13, RZ, RZ, UR19 ;  /* 0x00000013ff0d7e24 */ /* 0x000fe4000f8e00ff */
[----:B------:R-:W-:Y:S02]  /*a600*/  IMAD.MOV.U32 R3, RZ, RZ, R0 ;  /* 0x000000ffff037224 */ /* 0x000fe400078e0000 */
[----:B------:R-:W-:-:S07]  /*a610*/  IMAD.MOV.U32 R4, RZ, RZ, R7 ;  /* 0x000000ffff047224 */ /* 0x000fce00078e0007 */
.L_x_298:
[----:B------:R-:W0:Y:S01]  /*a620*/  S2R R10, SR_CgaCtaId ;  /* 0x00000000000a7919 */ /* 0x000e220000008800 */
[----:B------:R-:W-:Y:S01]  /*a630*/  MOV R5, 0x400 ;  /* 0x0000040000057802 */ /* 0x000fe20000000f00 */
[----:B------:R-:W1:Y:S03]  /*a640*/  @!P2 LDC R9, c[0x0][0x500] ;  /* 0x00014000ff09ab82 */ /* 0x000e660000000800 */
[----:B0-----:R-:W-:Y:S02]  /*a650*/  LEA R11, R10, R5, 0x18 ;  /* 0x000000050a0b7211 */ /* 0x001fe400078ec0ff */
[----:B------:R-:W-:-:S03]  /*a660*/  SHF.L.U32 R5, R3, 0x1f, RZ ;  /* 0x0000001f03057819 */ /* 0x000fc600000006ff */
[----:B------:R-:W-:-:S04]  /*a670*/  IMAD R10, R4, 0x8, R11 ;  /* 0x00000008040a7824 */ /* 0x000fc800078e020b */
[----:B------:R-:W0:Y:S02]  /*a680*/  SYNCS.PHASECHK.TRANS64.TRYWAIT P1, [R10+URZ+0x30], R5 ;  /* 0x000030050a0075a7 */ /* 0x000e24000802017f */
[----:B01----:R-:W-:Y:S05]  /*a690*/  @!P1 BRA `(.L_x_295) ;  /* 0x0000000c00fc9947 */ /* 0x003fea0003800000 */
.L_x_319:
[----:B0-----:R-:W-:Y:S01]  /*a6a0*/  PRMT R5, R6, 0x9910, RZ ;  /* 0x0000991006057816 */ /* 0x001fe200000000ff */
[----:B------:R0:W-:Y:S03]  /*a6b0*/  @!P2 SYNCS.ARRIVE.TRANS64 RZ, [R10+URZ], R9 ;  /* 0x000000090affa9a7 */ /* 0x0001e6000800003f */
[----:B------:R-:W-:-:S13]  /*a6c0*/  ISETP.NE.AND P1, PT, R5, 0x2, PT ;  /* 0x000000020500780c */ /* 0x000fda0003f25270 */
[----:B0-----:R-:W-:Y:S05]  /*a6d0*/  @P1 BRA `(.L_x_296) ;  /* 0x0000000000041947 */ /* 0x001fea0003800000 */
[----:B------:R-:W-:Y:S01]  /*a6e0*/  BPT.TRAP 0x1 ;  /* 0x000000040000795c */ /* 0x000fe20000300000 */
.L_x_296:
[----:B------:R-:W-:Y:S05]  /*a6f0*/  @P0 BRA `(.L_x_297) ;  /* 0x0000000000040947 */ /* 0x000fea0003800000 */
[----:B------:R-:W-:Y:S01]  /*a700*/  BPT.TRAP 0x1 ;  /* 0x000000040000795c */ /* 0x000fe20000300000 */
.L_x_297:
[--C-:B------:R-:W-:Y:S01]  /*a710*/  IMAD R5, R4, 0x2000, R11.reuse ;  /* 0x0000200004057824 */ /* 0x100fe200078e020b */
[----:B------:R-:W-:Y:S01]  /*a720*/  R2UR UR9, R10 ;  /* 0x000000000a0972ca */ /* 0x000fe200000e0000 */
[C---:B------:R-:W-:Y:S01]  /*a730*/  IMAD R11, R4.reuse, 0x8000, R11 ;  /* 0x00008000040b7824 */ /* 0x040fe200078e020b */
[----:B------:R-:W-:Y:S01]  /*a740*/  UIADD3 UR4, UP0, UR20, 0xf0, URZ ;  /* 0x000000f014047890 */ /* 0x000fe2000ff1e03f */
[----:B------:R-:W-:Y:S01]  /*a750*/  VIADD R13, R13, 0xffffffff ;  /* 0xffffffff0d0d7836 */ /* 0x000fe20000000000 */
[----:B------:R-:W-:Y:S01]  /*a760*/  R2UR UR5, R5 ;  /* 0x00000000050572ca */ /* 0x000fe200000e0000 */
[----:B------:R-:W-:Y:S01]  /*a770*/  UIADD3 UR22, UP1, UR20, 0x1f0, URZ ;  /* 0x000001f014167890 */ /* 0x000fe2000ff3e03f */
[----:B------:R-:W-:Y:S01]  /*a780*/  R2UR UR8, R11 ;  /* 0x000000000b0872ca */ /* 0x000fe200000e0000 */
[----:B------:R-:W-:Y:S01]  /*a790*/  VIADD R4, R4, 0x1 ;  /* 0x0000000104047836 */ /* 0x000fe20000000000 */
[----:B------:R-:W-:Y:S01]  /*a7a0*/  R2UR UR11, R19 ;  /* 0x00000000130b72ca */ /* 0x000fe200000e0000 */
[----:B------:R-:W-:Y:S01]  /*a7b0*/  UIADD3.X UR23, URZ, UR21, URZ, UP1, !UPT ;  /* 0x000000153f177290 */ /* 0x000fe20008ffe43f */
[----:B------:R-:W-:Y:S01]  /*a7c0*/  R2UR UR10, R12 ;  /* 0x000000000c0a72ca */ /* 0x000fe200000e0000 */
[----:B------:R-:W-:Y:S01]  /*a7d0*/  UMOV UR6, 0x0 ;  /* 0x0000000000067882 */ /* 0x000fe20000000000 */
[----:B------:R-:W-:Y:S01]  /*a7e0*/  R2UR UR12, R2 ;  /* 0x00000000020c72ca */ /* 0x000fe200000e0000 */
[----:B------:R-:W-:Y:S01]  /*a7f0*/  UMOV UR7, 0x10000000 ;  /* 0x1000000000077882 */ /* 0x000fe20000000000 */
[----:B------:R-:W-:Y:S01]  /*a800*/  R2UR UR18, R22 ;  /* 0x00000000161272ca */ /* 0x000fe200000e0000 */
[----:B------:R-:W-:Y:S01]  /*a810*/  VIADD R12, R12, 0x40 ;  /* 0x000000400c0c7836 */ /* 0x000fe20000000000 */
[----:B------:R-:W-:Y:S01]  /*a820*/  ISETP.GT.AND P3, PT, R13, 0x1, PT ;  /* 0x000000010d00780c */ /* 0x000fe20003f64270 */
[----:B------:R-:W-:Y:S01]  /*a830*/  UIADD3 UR13, UR5, 0x180, URZ ;  /* 0x00000180050d7890 */ /* 0x000fe2000fffe03f */
[----:B------:R-:W-:Y:S01]  /*a840*/  ISETP.NE.AND P1, PT, R4, 0x6, PT ;  /* 0x000000060400780c */ /* 0x000fe20003f25270 */
[----:B------:R-:W-:-:S02]  /*a850*/  UIADD3.X UR5, URZ, UR21, URZ, UP0, !UPT ;  /* 0x000000153f057290 */ /* 0x000fc400087fe43f */
[----:B------:R-:W-:Y:S01]  /*a860*/  UIADD3 UR14, UR8, 0xc180, URZ ;  /* 0x0000c180080e7890 */ /* 0x000fe2000fffe03f */
[----:B------:R-:W-:Y:S02]  /*a870*/  SEL R10, RZ, 0x1, P1 ;  /* 0x00000001ff0a7807 */ /* 0x000fe40000800000 */
[----:B------:R-:W-:Y:S01]  /*a880*/  UMOV UR8, UR13 ;  /* 0x0000000d00087c82 */ /* 0x000fe20008000000 */
[----:B------:R-:W-:Y:S02]  /*a890*/  SEL R4, R4, RZ, P1 ;  /* 0x000000ff04047207 */ /* 0x000fe40000800000 */
[----:B------:R-:W-:Y:S01]  /*a8a0*/  LOP3.LUT R3, R3, R10, RZ, 0x3c, !PT ;  /* 0x0000000a03037212 */ /* 0x000fe200078e3cff */
[----:B------:R0:W-:Y:S02]  /*a8b0*/  UTMALDG.3D [UR8], [UR4], desc[UR6] ;  /* 0x00000608040075b4 */ /* 0x0001e40008011000 */
[----:B0-----:R-:W-:Y:S01]  /*a8c0*/  UMOV UR8, UR14 ;  /* 0x0000000e00087c82 */ /* 0x001fe20008000000 */
[----:B------:R-:W-:-:S02]  /*a8d0*/  UMOV UR11, UR18 ;  /* 0x00000012000b7c82 */ /* 0x000fc40008000000 */
[----:B------:R0:W-:Y:S02]  /*a8e0*/  UTMALDG.3D [UR8], [UR22], desc[UR6] ;  /* 0x00000608160075b4 */ /* 0x0001e40008011000 */
[----:B0-----:R-:W-:Y:S05]  /*a8f0*/  @P3 BRA `(.L_x_298) ;  /* 0xfffffffc00483947 */ /* 0x001fea000383ffff */
.L_x_294:
[----:B------:R-:W-:Y:S05]  /*a900*/  BSYNC B1 ;  /* 0x0000000000017941 */ /* 0x000fea0003800000 */
.L_x_293:
[----:B------:R-:W2:Y:S01]  /*a910*/  LDL.64 R10, [R1] ;  /* 0x00000000010a7983 */ /* 0x000ea20000100a00 */
[----:B------:R-:W-:Y:S01]  /*a920*/  LOP3.LUT P4, RZ, R8, 0xff, RZ, 0xc0, !PT ;  /* 0x000000ff08ff7812 */ /* 0x000fe2000788c0ff */
[----:B------:R-:W-:Y:S01]  /*a930*/  VIADD R4, R7, UR40 ;  /* 0x0000002807047c36 */ /* 0x000fe20008000000 */
[----:B------:R-:W-:Y:S01]  /*a940*/  ULDC.64 UR4, c[0x0][0x650] ;  /* 0x0001940000047ab9 */ /* 0x000fe20000000a00 */
[----:B------:R-:W-:Y:S01]  /*a950*/  IMAD.U32 R7, RZ, RZ, UR40 ;  /* 0x00000028ff077e24 */ /* 0x000fe2000f8e00ff */
[----:B------:R-:W-:Y:S01]  /*a960*/  UISETP.GE.U32.AND UP0, UPT, UR40, 0x6, UPT ;  /* 0x000000062800788c */ /* 0x000fe2000bf06070 */
[----:B------:R-:W-:Y:S01]  /*a970*/  BSSY B1, `(.L_x_299) ;  /* 0x000006f000017945 */ /* 0x000fe20003800000 */
[----:B------:R-:W-:Y:S01]  /*a980*/  ISETP.GT.U32.AND P1, PT, R4, 0x5, PT ;  /* 0x000000050400780c */ /* 0x000fe20003f24070 */
[----:B------:R-:W-:Y:S01]  /*a990*/  IMAD.MOV.U32 R19, RZ, RZ, -0x1 ;  /* 0xffffffffff137424 */ /* 0x000fe200078e00ff */
[----:B------:R-:W-:Y:S01]  /*a9a0*/  PRMT R8, RZ, 0x7610, R8 ;  /* 0x00007610ff087816 */ /* 0x000fe20000000008 */
[----:B------:R-:W-:Y:S01]  /*a9b0*/  IMAD.MOV.U32 R22, RZ, RZ, -0x1 ;  /* 0xffffffffff167424 */ /* 0x000fe200078e00ff */
[----:B------:R-:W-:-:S02]  /*a9c0*/  ISETP.LT.U32.AND P1, PT, R7, 0x6, P1 ;  /* 0x000000060700780c */ /* 0x000fc40000f21070 */
[----:B------:R-:W-:Y:S01]  /*a9d0*/  PLOP3.LUT P3, PT, PT, PT, UP0, 0x80, 0x0 ;  /* 0x000000000000781c */ /* 0x000fe20003f6f008 */
[----:B------:R-:W0:Y:S01]  /*a9e0*/  @P4 S2R R3, SR_CgaCtaId ;  /* 0x0000000000034919 */ /* 0x000e220000008800 */
[----:B------:R-:W-:-:S04]  /*a9f0*/  @P4 MOV R2, 0x400 ;  /* 0x0000040000024802 */ /* 0x000fc80000000f00 */
[----:B0-----:R-:W-:Y:S01]  /*aa00*/  @P4 LEA R5, R3, R2, 0x18 ;  /* 0x0000000203054211 */ /* 0x001fe200078ec0ff */
[----:B------:R-:W-:-:S03]  /*aa10*/  IMAD.WIDE.U32 R2, R4, -0x55555555, RZ ;  /* 0xaaaaaaab04027825 */ /* 0x000fc600078e00ff */
[----:B------:R0:W-:Y:S01]  /*aa20*/  @P4 SYNCS.ARRIVE.TRANS64.A1T0 RZ, [R5+URZ+0x98], RZ ;  /* 0x000098ff05ff49a7 */ /* 0x0001e2000810003f */
[----:B------:R-:W-:Y:S01]  /*aa30*/  IMAD.MOV.U32 R2, RZ, RZ, -0x1 ;  /* 0xffffffffff027424 */ /* 0x000fe200078e00ff */
[----:B0-----:R-:W-:Y:S02]  /*aa40*/  SHF.R.U32.HI R5, RZ, 0x2, R3 ;  /* 0x00000002ff057819 */ /* 0x001fe40000011603 */
[----:B------:R-:W-:-:S03]  /*aa50*/  SEL R3, RZ, 0x1, !P1 ;  /* 0x00000001ff037807 */ /* 0x000fc60004800000 */
[----:B------:R-:W-:Y:S01]  /*aa60*/  IMAD R7, R5, -0x6, R4 ;  /* 0xfffffffa05077824 */ /* 0x000fe200078e0204 */
[----:B------:R-:W-:Y:S02]  /*aa70*/  LOP3.LUT R0, R0, R3, RZ, 0x3c, !PT ;  /* 0x0000000300007212 */ /* 0x000fe400078e3cff */
[----:B------:R-:W-:Y:S02]  /*aa80*/  PRMT R3, RZ, 0x7610, R3 ;  /* 0x00007610ff037816 */ /* 0x000fe40000000003 */
[----:B------:R-:W-:Y:S02]  /*aa90*/  @P3 LOP3.LUT R0, R0, 0x1, R5, 0x78, !PT ;  /* 0x0000000100003812 */ /* 0x000fe400078e7805 */
[----:B--2---:R-:W-:-:S04]  /*aaa0*/  IADD3 R18, P4, R18, R10, RZ ;  /* 0x0000000a12127210 */ /* 0x004fc80007f9e0ff */
[----:B------:R-:W-:Y:S01]  /*aab0*/  ISETP.GE.U32.AND P1, PT, R18, UR4, PT ;  /* 0x0000000412007c0c */ /* 0x000fe2000bf26070 */
[----:B------:R-:W-:-:S05]  /*aac0*/  IMAD.X R17, R17, 0x1, R23, P4 ;  /* 0x0000000111117824 */ /* 0x000fca00020e0617 */
[----:B------:R-:W-:-:S13]  /*aad0*/  ISETP.GE.U32.AND.EX P1, PT, R17, UR5, PT, P1 ;  /* 0x0000000511007c0c */ /* 0x000fda000bf26110 */
[----:B------:R-:W-:Y:S05]  /*aae0*/  @P1 BRA `(.L_x_300) ;  /* 0x00000004005c1947 */ /* 0x000fea0003800000 */
[----:B------:R-:W0:Y:S01]  /*aaf0*/  S2R R11, SR_CTAID.X ;  /* 0x00000000000b7919 */ /* 0x000e220000002500 */
[----:B------:R-:W-:Y:S01]  /*ab00*/  ULDC.64 UR4, c[0x0][0x628] ;  /* 0x00018a0000047ab9 */ /* 0x000fe20000000a00 */
[----:B------:R-:W1:Y:S01]  /*ab10*/  LDC R12, c[0x0][0x144] ;  /* 0x00005100ff0c7b82 */ /* 0x000e620000000800 */
[----:B------:R-:W-:Y:S01]  /*ab20*/  ISETP.NE.U32.AND P1, PT, RZ, UR4, PT ;  /* 0x00000004ff007c0c */ /* 0x000fe2000bf25070 */
[----:B------:R-:W2:Y:S01]  /*ab30*/  S2R R9, SR_CTAID.Y ;  /* 0x0000000000097919 */ /* 0x000ea20000002600 */
[----:B------:R-:W-:Y:S01]  /*ab40*/  ULDC UR6, c[0x0][0x150] ;  /* 0x0000540000067ab9 */ /* 0x000fe20000000800 */
[----:B------:R-:W-:Y:S01]  /*ab50*/  ULDC UR7, c[0x0][0x630] ;  /* 0x00018c0000077ab9 */ /* 0x000fe20000000800 */
[----:B------:R-:W-:Y:S01]  /*ab60*/  ISETP.NE.AND.EX P1, PT, RZ, UR5, PT, P1 ;  /* 0x00000005ff007c0c */ /* 0x000fe2000bf25310 */
[----:B------:R-:W-:Y:S01]  /*ab70*/  IMAD.MOV.U32 R2, RZ, RZ, R18 ;  /* 0x000000ffff027224 */ /* 0x000fe200078e0012 */
[----:B0-----:R-:W-:-:S05]  /*ab80*/  I2FP.F32.U32 R3, R11 ;  /* 0x0000000b00037245 */ /* 0x001fca0000201000 */
[----:B------:R-:W-:Y:S01]  /*ab90*/  FMUL R14, R3, UR6 ;  /* 0x00000006030e7c20 */ /* 0x000fe20008400000 */
[----:B------:R-:W-:-:S05]  /*aba0*/  IMAD.MOV.U32 R3, RZ, RZ, R17 ;  /* 0x000000ffff037224 */ /* 0x000fca00078e0011 */
[----:B--2---:R-:W-:Y:S05]  /*abb0*/  @!P1 BRA `(.L_x_301) ;  /* 0x0000000000289947 */ /* 0x004fea0003800000 */
[----:B------:R-:W-:Y:S02]  /*abc0*/  ULDC UR6, c[0x0][0x634] ;  /* 0x00018d0000067ab9 */ /* 0x000fe40000000800 */
[----:B------:R-:W-:-:S05]  /*abd0*/  IADD3 R3, P1, R18, UR6, RZ ;  /* 0x0000000612037c10 */ /* 0x000fca000ff3e0ff */
[----:B------:R-:W-:-:S04]  /*abe0*/  IMAD.X R13, RZ, RZ, R17, P1 ;  /* 0x000000ffff0d7224 */ /* 0x000fc800008e0611 */
[----:B------:R-:W-:-:S04]  /*abf0*/  IMAD.WIDE.U32 R4, R13, UR4, RZ ;  /* 0x000000040d047c25 */ /* 0x000fc8000f8e00ff */
[----:B------:R-:W-:-:S04]  /*ac00*/  IMAD.WIDE.U32 R4, P1, R3, UR5, R4 ;  /* 0x0000000503047c25 */ /* 0x000fc8000f820004 */
[----:B------:R-:W-:-:S04]  /*ac10*/  IMAD.WIDE.U32 R2, R3, UR4, RZ ;  /* 0x0000000403027c25 */ /* 0x000fc8000f8e00ff */
[----:B------:R-:W-:Y:S01]  /*ac20*/  IMAD.MOV.U32 R2, RZ, RZ, R5 ;  /* 0x000000ffff027224 */ /* 0x000fe200078e0005 */
[----:B------:R-:W-:Y:S01]  /*ac30*/  IADD3 RZ, P3, R3, R4, RZ ;  /* 0x0000000403ff7210 */ /* 0x000fe20007f7e0ff */
[----:B------:R-:W-:-:S04]  /*ac40*/  IMAD.X R3, RZ, RZ, RZ, P1 ;  /* 0x000000ffff037224 */ /* 0x000fc800008e06ff */
[----:B------:R-:W-:-:S08]  /*ac50*/  IMAD.WIDE.U32.X R2, R13, UR5, R2, P3 ;  /* 0x000000050d027c25 */ /* 0x000fd000098e0402 */
.L_x_301:
[--C-:B------:R-:W-:Y:S01]  /*ac60*/  SHF.R.U64 R10, R2, UR7, R3.reuse ;  /* 0x00000007020a7c19 */ /* 0x100fe20008001203 */
[----:B------:R-:W0:Y:S01]  /*ac70*/  F2I.U32.TRUNC.NTZ R14, R14 ;  /* 0x0000000e000e7305 */ /* 0x000e22000020f000 */
[----:B------:R-:W-:Y:S01]  /*ac80*/  SHF.R.U32.HI R2, RZ, UR7, R3 ;  /* 0x00000007ff027c19 */ /* 0x000fe20008011603 */
[----:B------:R-:W-:Y:S01]  /*ac90*/  ULDC.64 UR4, c[0x0][0x620] ;  /* 0x0001880000047ab9 */ /* 0x000fe20000000a00 */
[----:B------:R-:W-:Y:S01]  /*aca0*/  IADD3 R5, P1, RZ, -R10, RZ ;  /* 0x8000000aff057210 */ /* 0x000fe20007f3e0ff */
[----:B------:R-:W-:Y:S01]  /*acb0*/  IMAD.MOV.U32 R3, RZ, RZ, R17 ;  /* 0x000000ffff037224 */ /* 0x000fe200078e0011 */
[----:B------:R-:W-:-:S03]  /*acc0*/  ULDC.64 UR6, c[0x0][0x640] ;  /* 0x0001900000067ab9 */ /* 0x000fc60000000a00 */
[----:B------:R-:W-:Y:S01]  /*acd0*/  IMAD.X R2, RZ, RZ, ~R2, P1 ;  /* 0x000000ffff027224 */ /* 0x000fe200008e0e02 */
[----:B------:R-:W-:-:S03]  /*ace0*/  ISETP.NE.U32.AND P1, PT, RZ, UR6, PT ;  /* 0x00000006ff007c0c */ /* 0x000fc6000bf25070 */
[----:B------:R-:W-:Y:S01]  /*acf0*/  IMAD R4, R2, UR4, RZ ;  /* 0x0000000402047c24 */ /* 0x000fe2000f8e02ff */
[----:B------:R-:W-:Y:S01]  /*ad00*/  ISETP.NE.AND.EX P1, PT, RZ, UR7, PT, P1 ;  /* 0x00000007ff007c0c */ /* 0x000fe2000bf25310 */
[----:B------:R-:W-:-:S04]  /*ad10*/  IMAD.MOV.U32 R2, RZ, RZ, R18 ;  /* 0x000000ffff027224 */ /* 0x000fc800078e0012 */
[----:B------:R-:W-:Y:S01]  /*ad20*/  IMAD.WIDE.U32 R2, R5, UR4, R2 ;  /* 0x0000000405027c25 */ /* 0x000fe2000f8e0002 */
[----:B------:R-:W-:-:S03]  /*ad30*/  ULDC UR4, c[0x0][0x618] ;  /* 0x0001860000047ab9 */ /* 0x000fc60000000800 */
[----:B------:R-:W-:Y:S01]  /*ad40*/  IMAD R5, R5, UR5, R4 ;  /* 0x0000000505057c24 */ /* 0x000fe2000f8e0204 */
[----:B------:R-:W-:Y:S01]  /*ad50*/  ULDC UR5, c[0x0][0x154] ;  /* 0x0000550000057ab9 */ /* 0x000fe20000000800 */
[----:B0-----:R-:W-:Y:S02]  /*ad60*/  IMAD.MOV R4, RZ, RZ, -R14 ;  /* 0x000000ffff047224 */ /* 0x001fe400078e0a0e */
[----:B------:R-:W0:Y:S01]  /*ad70*/  LDC R14, c[0x0][0x148] ;  /* 0x00005200ff0e7b82 */ /* 0x000e220000000800 */
[----:B------:R-:W-:Y:S02]  /*ad80*/  IMAD.IADD R3, R3, 0x1, R5 ;  /* 0x0000000103037824 */ /* 0x000fe400078e0205 */
[----:B-1----:R-:W-:Y:S01]  /*ad90*/  IMAD R11, R12, R4, R11 ;  /* 0x000000040c0b7224 */ /* 0x002fe200078e020b */
[----:B------:R-:W-:Y:S02]  /*ada0*/  I2FP.F32.U32 R4, R9 ;  /* 0x0000000900047245 */ /* 0x000fe40000201000 */
[----:B------:R-:W-:-:S02]  /*adb0*/  SHF.R.U64 R12, R2, UR4, R3 ;  /* 0x00000004020c7c19 */ /* 0x000fc40008001203 */
[----:B------:R-:W-:Y:S01]  /*adc0*/  SHF.R.U32.HI R3, RZ, UR4, R3 ;  /* 0x00000004ff037c19 */ /* 0x000fe20008011603 */
[----:B------:R-:W-:Y:S01]  /*add0*/  FMUL R4, R4, UR5 ;  /* 0x0000000504047c20 */ /* 0x000fe20008400000 */
[----:B------:R-:W-:Y:S02]  /*ade0*/  ULDC UR4, c[0x0][0x608] ;  /* 0x0001820000047ab9 */ /* 0x000fe40000000800 */
[--C-:B------:R-:W-:Y:S01]  /*adf0*/  SHF.R.U64 R15, R12, UR4, R3.reuse ;  /* 0x000000040c0f7c19 */ /* 0x100fe20008001203 */
[----:B------:R1:W2:Y:S01]  /*ae00*/  F2I.U32.TRUNC.NTZ R20, R4 ;  /* 0x0000000400147305 */ /* 0x0002a2000020f000 */
[----:B------:R-:W-:Y:S01]  /*ae10*/  SHF.R.U32.HI R2, RZ, UR4, R3 ;  /* 0x00000004ff027c19 */ /* 0x000fe20008011603 */
[----:B------:R-:W-:-:S03]  /*ae20*/  ULDC UR4, c[0x0][0x658] ;  /* 0x0001960000047ab9 */ /* 0x000fc60000000800 */
[--C-:B------:R-:W-:Y:S02]  /*ae30*/  SHF.R.U64 R13, R15, UR4, R2.reuse ;  /* 0x000000040f0d7c19 */ /* 0x100fe40008001202 */
[----:B------:R-:W-:-:S03]  /*ae40*/  SHF.R.U32.HI R19, RZ, UR4, R2 ;  /* 0x00000004ff137c19 */ /* 0x000fc60008011602 */
[----:B------:R-:W-:Y:S02]  /*ae50*/  IMAD.MOV.U32 R2, RZ, RZ, R13 ;  /* 0x000000ffff027224 */ /* 0x000fe400078e000d */
[----:B------:R-:W-:Y:S01]  /*ae60*/  IMAD.MOV.U32 R3, RZ, RZ, R19 ;  /* 0x000000ffff037224 */ /* 0x000fe200078e0013 */
[----:B-1----:R-:W-:Y:S06]  /*ae70*/  @!P1 BRA `(.L_x_302) ;  /* 0x0000000000289947 */ /* 0x002fec0003800000 */
        /* <DEDUP_REMOVED lines=10> */
.L_x_302:
[----:B------:R-:W1:Y:S01]  /*af20*/  LDC R4, c[0x0][0x65c] ;  /* 0x00019700ff047b82 */ /* 0x000e620000000800 */
[----:B------:R-:W-:Y:S01]  /*af30*/  ULDC UR4, c[0x0][0x648] ;  /* 0x0001920000047ab9 */ /* 0x000fe20000000800 */
[----:B------:R-:W-:Y:S01]  /*af40*/  LOP3.LUT R15, R15, UR16, RZ, 0xc0, !PT ;  /* 0x000000100f0f7c12 */ /* 0x000fe2000f8ec0ff */
[----:B--2---:R-:W-:Y:S01]  /*af50*/  IMAD.MOV R20, RZ, RZ, -R20 ;  /* 0x000000ffff147224 */ /* 0x004fe200078e0a14 */
[----:B------:R-:W-:Y:S01]  /*af60*/  SHF.R.U64 R2, R2, UR4, R3 ;  /* 0x0000000402027c19 */ /* 0x000fe20008001203 */
[----:B------:R-:W-:Y:S01]  /*af70*/  ULDC UR4, c[0x0][0x638] ;  /* 0x00018e0000047ab9 */ /* 0x000fe20000000800 */
[----:B------:R-:W-:Y:S01]  /*af80*/  LOP3.LUT R12, R12, UR15, RZ, 0xc0, !PT ;  /* 0x0000000f0c0c7c12 */ /* 0x000fe2000f8ec0ff */
[----:B------:R-:W-:Y:S01]  /*af90*/  ULDC UR5, c[0x0][0x610] ;  /* 0x0001840000057ab9 */ /* 0x000fe20000000800 */
[----:B------:R-:W-:Y:S01]  /*afa0*/  IMAD.MOV.U32 R3, RZ, RZ, 0x1 ;  /* 0x00000001ff037424 */ /* 0x000fe200078e00ff */
[----:B-1----:R-:W-:Y:S01]  /*afb0*/  ISETP.NE.AND P1, PT, R4, 0x1, PT ;  /* 0x000000010400780c */ /* 0x002fe20003f25270 */
[----:B------:R-:W-:-:S02]  /*afc0*/  IMAD.MOV R4, RZ, RZ, -R2 ;  /* 0x000000ffff047224 */ /* 0x000fc400078e0a02 */
[----:B------:R-:W-:Y:S02]  /*afd0*/  IMAD R2, R2, UR17, R15 ;  /* 0x0000001102027c24 */ /* 0x000fe4000f8e020f */
[----:B------:R-:W-:Y:S01]  /*afe0*/  IMAD R13, R4, UR4, R13 ;  /* 0x00000004040d7c24 */ /* 0x000fe2000f8e020d */
[----:B------:R-:W-:-:S07]  /*aff0*/  ULDC UR4, c[0x0][0x600] ;  /* 0x0001800000047ab9 */ /* 0x000fce0000000800 */
[----:B0-----:R-:W-:-:S04]  /*b000*/  @P1 IMAD R11, R14, R20, R9 ;  /* 0x000000140e0b1224 */ /* 0x001fc800078e0209 */
[----:B------:R-:W-:Y:S02]  /*b010*/  IMAD R11, R2, UR5, R11 ;  /* 0x00000005020b7c24 */ /* 0x000fe4000f8e020b */
[----:B------:R-:W-:-:S05]  /*b020*/  IMAD R2, R13, UR4, R12 ;  /* 0x000000040d027c24 */ /* 0x000fca000f8e020c */
[----:B------:R-:W-:Y:S02]  /*b030*/  SEL R22, R2, R11, !P1 ;  /* 0x0000000b02167207 */ /* 0x000fe40004800000 */
[----:B------:R-:W-:Y:S01]  /*b040*/  SEL R19, R11, R2, !P1 ;  /* 0x000000020b137207 */ /* 0x000fe20004800000 */
[----:B------:R-:W-:-:S07]  /*b050*/  IMAD.MOV.U32 R2, RZ, RZ, R10 ;  /* 0x000000ffff027224 */ /* 0x000fce00078e000a */
.L_x_300:
[----:B------:R-:W-:Y:S05]  /*b060*/  BSYNC B1 ;  /* 0x0000000000017941 */ /* 0x000fea0003800000 */
.L_x_299:
[----:B------:R-:W-:-:S13]  /*b070*/  LOP3.LUT P1, RZ, R3, 0xff, RZ, 0xc0, !PT ;  /* 0x000000ff03ff7812 */ /* 0x000fda000782c0ff */
[----:B------:R-:W-:Y:S05]  /*b080*/  @P1 BRA `(.L_x_303) ;  /* 0xfffffff400301947 */ /* 0x000fea000383ffff */
[----:B------:R-:W-:Y:S05]  /*b090*/  BSYNC B0 ;  /* 0x0000000000007941 */ /* 0x000fea0003800000 */
.L_x_291:
[----:B------:R-:W-:-:S03]  /*b0a0*/  UMOV UR4, 0xffffffff ;  /* 0xffffffff00047882 */ /* 0x000fc60000000000 */
[----:B------:R-:W-:Y:S05]  /*b0b0*/  BRA.DIV UR4, `(.L_x_304) ;  /* 0x0000000604887947 */ /* 0x000fea000b800000 */
[----:B------:R-:W-:-:S13]  /*b0c0*/  ELECT P6, URZ, PT ;  /* 0x00000000003f782f */ /* 0x000fda00038c0000 */
.L_x_322:
[----:B------:R-:W-:Y:S04]  /*b0d0*/  BSSY B0, `(.L_x_305) ;  /* 0x000003d000007945 */ /* 0x000fe80003800000 */
[----:B------:R-:W-:Y:S05]  /*b0e0*/  @!P6 BRA `(.L_x_306) ;  /* 0x0000000000ece947 */ /* 0x000fea0003800000 */
[----:B------:R-:W-:-:S04]  /*b0f0*/  LOP3.LUT R16, R16, 0x2, RZ, 0xfc, !PT ;  /* 0x0000000210107812 */ /* 0x000fc800078efcff */
[----:B------:R-:W-:-:S13]  /*b100*/  ISETP.NE.AND P0, PT, R16, 0x3, PT ;  /* 0x000000031000780c */ /* 0x000fda0003f05270 */
[----:B------:R-:W-:Y:S05]  /*b110*/  @!P0 BRA `(.L_x_307) ;  /* 0x0000000000048947 */ /* 0x000fea0003800000 */
[----:B------:R-:W-:Y:S01]  /*b120*/  BPT.TRAP 0x1 ;  /* 0x000000040000795c */ /* 0x000fe20000300000 */
.L_x_307:
[----:B------:R-:W0:Y:S01]  /*b130*/  S2R R3, SR_CgaCtaId ;  /* 0x0000000000037919 */ /* 0x000e220000008800 */
[----:B------:R-:W-:Y:S02]  /*b140*/  MOV R2, 0x400 ;  /* 0x0000040000027802 */ /* 0x000fe40000000f00 */
[----:B------:R-:W-:Y:S02]  /*b150*/  SHF.L.U32 R4, R0, 0x1f, RZ ;  /* 0x0000001f00047819 */ /* 0x000fe400000006ff */
[----:B0-----:R-:W-:-:S05]  /*b160*/  LEA R2, R3, R2, 0x18 ;  /* 0x0000000203027211 */ /* 0x001fca00078ec0ff */
[----:B------:R-:W-:-:S04]  /*b170*/  VIADD R2, R2, 0x30 ;  /* 0x0000003002027836 */ /* 0x000fc80000000000 */
[C---:B------:R-:W-:Y:S02]  /*b180*/  IMAD R9, R7.reuse, 0x8, R2 ;  /* 0x0000000807097824 */ /* 0x040fe400078e0202 */
[----:B------:R-:W-:Y:S02]  /*b190*/  VIADD R7, R7, 0x1 ;  /* 0x0000000107077836 */ /* 0x000fe40000000000 */
[----:B------:R-:W0:Y:S03]  /*b1a0*/  SYNCS.PHASECHK.TRANS64.TRYWAIT P0, [R9+URZ], R4 ;  /* 0x00000004090075a7 */ /* 0x000e26000800017f */
[----:B------:R-:W-:-:S04]  /*b1b0*/  ISETP.NE.AND P1, PT, R7, 0x6, PT ;  /* 0x000000060700780c */ /* 0x000fc80003f25270 */
[----:B------:R-:W-:Y:S02]  /*b1c0*/  SEL R3, RZ, 0x1, P1 ;  /* 0x00000001ff037807 */ /* 0x000fe40000800000 */
[----:B------:R-:W-:Y:S02]  /*b1d0*/  SEL R7, R7, RZ, P1 ;  /* 0x000000ff07077207 */ /* 0x000fe40000800000 */
[----:B------:R-:W-:-:S03]  /*b1e0*/  LOP3.LUT R6, R0, R3, RZ, 0x3c, !PT ;  /* 0x0000000300067212 */ /* 0x000fc600078e3cff */
[----:B------:R-:W-:Y:S01]  /*b1f0*/  IMAD R8, R7, 0x8, R2 ;  /* 0x0000000807087824 */ /* 0x000fe200078e0202 */
[----:B------:R-:W-:Y:S01]  /*b200*/  SHF.L.U32 R5, R6, 0x1f, RZ ;  /* 0x0000001f06057819 */ /* 0x000fe200000006ff */
[----:B0-----:R-:W-:Y:S06]  /*b210*/  @!P0 BRA `(.L_x_308) ;  /* 0x0000000400508947 */ /* 0x001fec0003800000 */
.L_x_323:
[----:B------:R-:W1:Y:S01]  /*b220*/  SYNCS.PHASECHK.TRANS64.TRYWAIT P0, [R8+URZ], R5 ;  /* 0x00000005080075a7 */ /* 0x000e62000800017f */
[----:B------:R-:W-:-:S05]  /*b230*/  VIADD R0, R7, 0x1 ;  /* 0x0000000107007836 */ /* 0x000fca0000000000 */
[----:B------:R-:W-:-:S04]  /*b240*/  ISETP.NE.AND P1, PT, R0, 0x6, PT ;  /* 0x000000060000780c */ /* 0x000fc80003f25270 */
[----:B------:R-:W-:Y:S02]  /*b250*/  SEL R3, RZ, 0x1, P1 ;  /* 0x00000001ff037807 */ /* 0x000fe40000800000 */
[----:B------:R-:W-:Y:S02]  /*b260*/  SEL R7, R0, RZ, P1 ;  /* 0x000000ff00077207 */ /* 0x000fe40000800000 */
[----:B------:R-:W-:-:S03]  /*b270*/  LOP3.LUT R6, R6, R3, RZ, 0x3c, !PT ;  /* 0x0000000306067212 */ /* 0x000fc600078e3cff */
[----:B0-----:R-:W-:Y:S01]  /*b280*/  IMAD R9, R7, 0x8, R2 ;  /* 0x0000000807097824 */ /* 0x001fe200078e0202 */
[----:B------:R-:W-:Y:S01]  /*b290*/  SHF.L.U32 R4, R6, 0x1f, RZ ;  /* 0x0000001f06047819 */ /* 0x000fe200000006ff */
[----:B-1----:R-:W-:Y:S06]  /*b2a0*/  @!P0 BRA `(.L_x_309) ;  /* 0x0000000400408947 */ /* 0x002fec0003800000 */
.L_x_324:
        /* <DEDUP_REMOVED lines=9> */
.L_x_325:
[----:B------:R-:W1:Y:S01]  /*b340*/  SYNCS.PHASECHK.TRANS64.TRYWAIT P0, [R8+URZ], R5 ;  /* 0x00000005080075a7 */ /* 0x000e62000800017f */
[----:B------:R-:W-:-:S05]  /*b350*/  VIADD R0, R7, 0x1 ;  /* 0x0000000107007836 */ /* 0x000fca0000000000 */
[----:B------:R-:W-:-:S04]  /*b360*/  ISETP.NE.AND P1, PT, R0, 0x6, PT ;  /* 0x000000060000780c */ /* 0x000fc80003f25270 */
[----:B------:R-:W-:Y:S02]  /*b370*/  SEL R3, RZ, 0x1, P1 ;  /* 0x00000001ff037807 */ /* 0x000fe40000800000 */
[----:B------:R-:W-:Y:S02]  /*b380*/  SEL R7, R0, RZ, P1 ;  /* 0x000000ff00077207 */ /* 0x000fe40000800000 */
[----:B0-----:R-:W-:-:S03]  /*b390*/  LOP3.LUT R9, R6, R3, RZ, 0x3c, !PT ;  /* 0x0000000306097212 */ /* 0x001fc600078e3cff */
[----:B------:R-:W-:Y:S01]  /*b3a0*/  IMAD R11, R7, 0x8, R2 ;  /* 0x00000008070b7824 */ /* 0x000fe200078e0202 */
[----:B------:R-:W-:Y:S01]  /*b3b0*/  SHF.L.U32 R6, R9, 0x1f, RZ ;  /* 0x0000001f09067819 */ /* 0x000fe200000006ff */
[----:B-1----:R-:W-:Y:S06]  /*b3c0*/  @!P0 BRA `(.L_x_311) ;  /* 0x0000000400208947 */ /* 0x002fec0003800000 */
.L_x_326:
[----:B------:R-:W1:Y:S01]  /*b3d0*/  SYNCS.PHASECHK.TRANS64.TRYWAIT P0, [R11+URZ], R6 ;  /* 0x000000060b0075a7 */ /* 0x000e62000800017f */
[----:B------:R-:W-:-:S05]  /*b3e0*/  VIADD R0, R7, 0x1 ;  /* 0x0000000107007836 */ /* 0x000fca0000000000 */
[----:B------:R-:W-:-:S04]  /*b3f0*/  ISETP.NE.AND P1, PT, R0, 0x6, PT ;  /* 0x000000060000780c */ /* 0x000fc80003f25270 */
[----:B------:R-:W-:Y:S02]  /*b400*/  SEL R4, RZ, 0x1, P1 ;  /* 0x00000001ff047807 */ /* 0x000fe40000800000 */
[----:B------:R-:W-:Y:S02]  /*b410*/  SEL R3, R0, RZ, P1 ;  /* 0x000000ff00037207 */ /* 0x000fe40000800000 */
[----:B------:R-:W-:Y:S01]  /*b420*/  LOP3.LUT R0, R9, R4, RZ, 0x3c, !PT ;  /* 0x0000000409007212 */ /* 0x000fe200078e3cff */
[----:B-1----:R-:W-:Y:S06]  /*b430*/  @!P0 BRA `(.L_x_312) ;  /* 0x0000000400188947 */ /* 0x002fec0003800000 */
.L_x_327:
[----:B------:R-:W-:Y:S01]  /*b440*/  IMAD R3, R3, 0x8, R2 ;  /* 0x0000000803037824 */ /* 0x000fe200078e0202 */
[----:B------:R-:W-:-:S07]  /*b450*/  SHF.L.U32 R0, R0, 0x1f, RZ ;  /* 0x0000001f00007819 */ /* 0x000fce00000006ff */
.L_x_313:
[----:B--2---:R2:W3:Y:S02]  /*b460*/  SYNCS.PHASECHK.TRANS64.TRYWAIT P0, [R3+URZ], R0 ;  /* 0x00000000030075a7 */ /* 0x0044e4000800017f */
[----:B---3--:R-:W-:Y:S05]  /*b470*/  @!P0 NANOSLEEP.SYNCS 0x989680 ;  /* 0x009896800000895d */ /* 0x008fea0003900000 */
[----:B------:R-:W3:Y:S02]  /*b480*/  @!P0 SYNCS.PHASECHK.TRANS64 P0, [R3+URZ], R0 ;  /* 0x00000000030085a7 */ /* 0x000ee4000800007f */
[----:B---3--:R-:W-:Y:S05]  /*b490*/  @!P0 BRA `(.L_x_313) ;  /* 0xfffffffc00f08947 */ /* 0x008fea000383ffff */
.L_x_306:
[----:B------:R-:W-:Y:S05]  /*b4a0*/  BSYNC B0 ;  /* 0x0000000000007941 */ /* 0x000fea0003800000 */
.L_x_305:
[----:B------:R-:W-:Y:S05]  /*b4b0*/  EXIT ;  /* 0x000000000000794d */ /* 0x000fea0003800000 */
.L_x_15:
[----:B-1----:R1:W2:Y:S02]  /*b4c0*/  SYNCS.PHASECHK.TRANS64.TRYWAIT P0, [R159+URZ], R0 ;  /* 0x000000009f0075a7 */ /* 0x0022a4000800017f */
[----:B--2---:R-:W-:Y:S05]  /*b4d0*/  @!P0 NANOSLEEP.SYNCS 0x989680 ;  /* 0x009896800000895d */ /* 0x004fea0003900000 */
[----:B------:R-:W2:Y:S02]  /*b4e0*/  @!P0 SYNCS.PHASECHK.TRANS64 P0, [R159+URZ], R0 ;  /* 0x000000009f0085a7 */ /* 0x000ea4000800007f */
[----:B--2---:R-:W-:Y:S05]  /*b4f0*/  @!P0 BRA `(.L_x_15) ;  /* 0xfffffffc00f08947 */ /* 0x004fea000383ffff */
[----:B------:R-:W-:Y:S05]  /*b500*/  BRA `(.L_x_314) ;  /* 0xffffff5c00ec7947 */ /* 0x000fea000383ffff */
.L_x_20:
[----:B--2---:R2:W3:Y:S02]  /*b510*/  SYNCS.PHASECHK.TRANS64.TRYWAIT P1, [R3+URZ], R0 ;  /* 0x00000000030075a7 */ /* 0x0044e4000802017f */
[----:B---3--:R-:W-:Y:S05]  /*b520*/  @!P1 NANOSLEEP.SYNCS 0x989680 ;  /* 0x009896800000995d */ /* 0x008fea0003900000 */
[----:B------:R-:W3:Y:S02]  /*b530*/  @!P1 SYNCS.PHASECHK.TRANS64 P1, [R3+URZ], R0 ;  /* 0x00000000030095a7 */ /* 0x000ee4000802007f */
[----:B---3--:R-:W-:Y:S05]  /*b540*/  @!P1 BRA `(.L_x_20) ;  /* 0xfffffffc00f09947 */ /* 0x008fea000383ffff */
[----:B------:R-:W-:Y:S05]  /*b550*/  BRA `(.L_x_19) ;  /* 0xffffff6000587947 */ /* 0x000fea000383ffff */
.L_x_25:
[----:B--2---:R-:W-:-:S04]  /*b560*/  IMAD.U32 R4, RZ, RZ, UR4 ;  /* 0x00000004ff047e24 */ /* 0x004fc8000f8e00ff */
[----:B------:R2:W3:Y:S03]  /*b570*/  SYNCS.PHASECHK.TRANS64.TRYWAIT P1, [R4+URZ], R3 ;  /* 0x00000003040075a7 */ /* 0x0004e6000802017f */
[----:B---3--:R-:W-:Y:S05]  /*b580*/  @!P1 NANOSLEEP.SYNCS 0x989680 ;  /* 0x009896800000995d */ /* 0x008fea0003900000 */
[----:B------:R-:W3:Y:S02]  /*b590*/  @!P1 SYNCS.PHASECHK.TRANS64 P1, [R4+URZ], R3 ;  /* 0x00000003040095a7 */ /* 0x000ee4000802007f */
[----:B---3--:R-:W-:Y:S05]  /*b5a0*/  @!P1 BRA `(.L_x_25) ;  /* 0xfffffffc00ec9947 */ /* 0x008fea000383ffff */
[----:B------:R-:W-:Y:S05]  /*b5b0*/  BRA `(.L_x_24) ;  /* 0xffffff6400347947 */ /* 0x000fea000383ffff */
.L_x_31:
[----:B-1----:R1:W2:Y:S02]  /*b5c0*/  SYNCS.PHASECHK.TRANS64.TRYWAIT P0, [R159+URZ+0x10], R0 ;  /* 0x000010009f0075a7 */ /* 0x0022a4000800017f */
[----:B--2---:R-:W-:Y:S05]  /*b5d0*/  @!P0 NANOSLEEP.SYNCS 0x989680 ;  /* 0x009896800000895d */ /* 0x004fea0003900000 */
[----:B------:R-:W2:Y:S02]  /*b5e0*/  @!P0 SYNCS.PHASECHK.TRANS64 P0, [R159+URZ+0x10], R0 ;  /* 0x000010009f0085a7 */ /* 0x000ea4000800007f */
[----:B--2---:R-:W-:Y:S05]  /*b5f0*/  @!P0 BRA `(.L_x_31) ;  /* 0xfffffffc00f08947 */ /* 0x004fea000383ffff */
[----:B------:R-:W-:Y:S05]  /*b600*/  BRA `(.L_x_315) ;  /* 0xffffff6800787947 */ /* 0x000fea000383ffff */
.L_x_292:
[----:B------:R-:W-:Y:S01]  /*b610*/  BSSY B1, `(.L_x_316) ;  /* 0x0000006000017945 */ /* 0x000fe20003800000 */
[----:B------:R-:W-:-:S07]  /*b620*/  IMAD.MOV.U32 R15, RZ, RZ, -0x1 ;  /* 0xffffffffff0f7424 */ /* 0x000fce00078e00ff */
[----:B-----5:R-:W-:Y:S05]  /*b630*/  WARPSYNC.COLLECTIVE R15, `(.L_x_317) ;  /* 0x000000000f0c7348 */ /* 0x020fea0003c00000 */
[----:B------:R-:W-:Y:S02]  /*b640*/  ELECT P6, UR62, PT ;  /* 0x00000000003e782f */ /* 0x000fe400038c0000 */
[----:B------:R-:W-:Y:S01]  /*b650*/  MOV R14, UR62 ;  /* 0x0000003e000e7c02 */ /* 0x000fe20008000f00 */
[----:B-----5:R-:W-:Y:S10]  /*b660*/  ENDCOLLECTIVE ;  /* 0x000000000000791b */ /* 0x020ff40003800000 */
.L_x_317:
[----:B------:R-:W-:Y:S05]  /*b670*/  BSYNC B1 ;  /* 0x0000000000017941 */ /* 0x000fea0003800000 */
.L_x_316:
[----:B------:R-:W-:Y:S05]  /*b680*/  BRA `(.L_x_318) ;  /* 0xffffffec00bc7947 */ /* 0x000fea000383ffff */
.L_x_295:
[----:B0-----:R0:W1:Y:S02]  /*b690*/  SYNCS.PHASECHK.TRANS64.TRYWAIT P1, [R10+URZ+0x30], R5 ;  /* 0x000030050a0075a7 */ /* 0x001064000802017f */
[----:B-1----:R-:W-:Y:S05]  /*b6a0*/  @!P1 NANOSLEEP.SYNCS 0x989680 ;  /* 0x009896800000995d */ /* 0x002fea0003900000 */
[----:B------:R-:W1:Y:S02]  /*b6b0*/  @!P1 SYNCS.PHASECHK.TRANS64 P1, [R10+URZ+0x30], R5 ;  /* 0x000030050a0095a7 */ /* 0x000e64000802007f */
[----:B-1----:R-:W-:Y:S05]  /*b6c0*/  @!P1 BRA `(.L_x_295) ;  /* 0xfffffffc00f09947 */ /* 0x002fea000383ffff */
[----:B------:R-:W-:Y:S05]  /*b6d0*/  BRA `(.L_x_319) ;  /* 0xffffffec00f07947 */ /* 0x000fea000383ffff */
.L_x_304:
[----:B------:R-:W-:Y:S01]  /*b6e0*/  BSSY B0, `(.L_x_320) ;  /* 0x0000006000007945 */ /* 0x000fe20003800000 */
[----:B------:R-:W-:-:S07]  /*b6f0*/  IMAD.MOV.U32 R15, RZ, RZ, -0x1 ;  /* 0xffffffffff0f7424 */ /* 0x000fce00078e00ff */
[----:B-----5:R-:W-:Y:S05]  /*b700*/  WARPSYNC.COLLECTIVE R15, `(.L_x_321) ;  /* 0x000000000f0c7348 */ /* 0x020fea0003c00000 */
[----:B------:R-:W-:Y:S02]  /*b710*/  ELECT P6, UR62, PT ;  /* 0x00000000003e782f */ /* 0x000fe400038c0000 */
[----:B------:R-:W-:Y:S01]  /*b720*/  MOV R14, UR62 ;  /* 0x0000003e000e7c02 */ /* 0x000fe20008000f00 */
[----:B-----5:R-:W-:Y:S10]  /*b730*/  ENDCOLLECTIVE ;  /* 0x000000000000791b */ /* 0x020ff40003800000 */
.L_x_321:
[----:B------:R-:W-:Y:S05]  /*b740*/  BSYNC B0 ;  /* 0x0000000000007941 */ /* 0x000fea0003800000 */
.L_x_320:
[----:B------:R-:W-:Y:S05]  /*b750*/  BRA `(.L_x_322) ;  /* 0xfffffff8005c7947 */ /* 0x000fea000383ffff */
.L_x_308:
[----:B0-----:R0:W1:Y:S02]  /*b760*/  SYNCS.PHASECHK.TRANS64.TRYWAIT P0, [R9+URZ], R4 ;  /* 0x00000004090075a7 */ /* 0x001064000800017f */
[----:B-1----:R-:W-:Y:S05]  /*b770*/  @!P0 NANOSLEEP.SYNCS 0x989680 ;  /* 0x009896800000895d */ /* 0x002fea0003900000 */
[----:B------:R-:W1:Y:S02]  /*b780*/  @!P0 SYNCS.PHASECHK.TRANS64 P0, [R9+URZ], R4 ;  /* 0x00000004090085a7 */ /* 0x000e64000800007f */
[----:B-1----:R-:W-:Y:S05]  /*b790*/  @!P0 BRA `(.L_x_308) ;  /* 0xfffffffc00f08947 */ /* 0x002fea000383ffff */
[----:B------:R-:W-:Y:S05]  /*b7a0*/  BRA `(.L_x_323) ;  /* 0xfffffff8009c7947 */ /* 0x000fea000383ffff */
.L_x_309:
[----:B0-----:R0:W1:Y:S02]  /*b7b0*/  SYNCS.PHASECHK.TRANS64.TRYWAIT P0, [R8+URZ], R5 ;  /* 0x00000005080075a7 */ /* 0x001064000800017f */
[----:B-1----:R-:W-:Y:S05]  /*b7c0*/  @!P0 NANOSLEEP.SYNCS 0x989680 ;  /* 0x009896800000895d */ /* 0x002fea0003900000 */
[----:B------:R-:W1:Y:S02]  /*b7d0*/  @!P0 SYNCS.PHASECHK.TRANS64 P0, [R8+URZ], R5 ;  /* 0x00000005080085a7 */ /* 0x000e64000800007f */
[----:B-1----:R-:W-:Y:S05]  /*b7e0*/  @!P0 BRA `(.L_x_309) ;  /* 0xfffffffc00f08947 */ /* 0x002fea000383ffff */
[----:B------:R-:W-:Y:S05]  /*b7f0*/  BRA `(.L_x_324) ;  /* 0xfffffff800ac7947 */ /* 0x000fea000383ffff */
.L_x_310:
[----:B0-----:R0:W1:Y:S02]  /*b800*/  SYNCS.PHASECHK.TRANS64.TRYWAIT P0, [R9+URZ], R4 ;  /* 0x00000004090075a7 */ /* 0x001064000800017f */
[----:B-1----:R-:W-:Y:S05]  /*b810*/  @!P0 NANOSLEEP.SYNCS 0x989680 ;  /* 0x009896800000895d */ /* 0x002fea0003900000 */
[----:B------:R-:W1:Y:S02]  /*b820*/  @!P0 SYNCS.PHASECHK.TRANS64 P0, [R9+URZ], R4 ;  /* 0x00000004090085a7 */ /* 0x000e64000800007f */
[----:B-1----:R-:W-:Y:S05]  /*b830*/  @!P0 BRA `(.L_x_310) ;  /* 0xfffffffc00f08947 */ /* 0x002fea000383ffff */
[----:B------:R-:W-:Y:S05]  /*b840*/  BRA `(.L_x_325) ;  /* 0xfffffff800bc7947 */ /* 0x000fea000383ffff */
.L_x_311:
[----:B0-----:R0:W1:Y:S02]  /*b850*/  SYNCS.PHASECHK.TRANS64.TRYWAIT P0, [R8+URZ], R5 ;  /* 0x00000005080075a7 */ /* 0x001064000800017f */
[----:B-1----:R-:W-:Y:S05]  /*b860*/  @!P0 NANOSLEEP.SYNCS 0x989680 ;  /* 0x009896800000895d */ /* 0x002fea0003900000 */
[----:B------:R-:W1:Y:S02]  /*b870*/  @!P0 SYNCS.PHASECHK.TRANS64 P0, [R8+URZ], R5 ;  /* 0x00000005080085a7 */ /* 0x000e64000800007f */
[----:B-1----:R-:W-:Y:S05]  /*b880*/  @!P0 BRA `(.L_x_311) ;  /* 0xfffffffc00f08947 */ /* 0x002fea000383ffff */
[----:B------:R-:W-:Y:S05]  /*b890*/  BRA `(.L_x_326) ;  /* 0xfffffff800cc7947 */ /* 0x000fea000383ffff */
.L_x_312:
[----:B-1----:R1:W2:Y:S02]  /*b8a0*/  SYNCS.PHASECHK.TRANS64.TRYWAIT P0, [R11+URZ], R6 ;  /* 0x000000060b0075a7 */ /* 0x0022a4000800017f */
[----:B--2---:R-:W-:Y:S05]  /*b8b0*/  @!P0 NANOSLEEP.SYNCS 0x989680 ;  /* 0x009896800000895d */ /* 0x004fea0003900000 */
[----:B------:R-:W2:Y:S02]  /*b8c0*/  @!P0 SYNCS.PHASECHK.TRANS64 P0, [R11+URZ], R6 ;  /* 0x000000060b0085a7 */ /* 0x000ea4000800007f */
[----:B--2---:R-:W-:Y:S05]  /*b8d0*/  @!P0 BRA `(.L_x_312) ;  /* 0xfffffffc00f08947 */ /* 0x004fea000383ffff */
[----:B------:R-:W-:Y:S05]  /*b8e0*/  BRA `(.L_x_327) ;  /* 0xfffffff800d47947 */ /* 0x000fea000383ffff */
.L_x_328:
[----:B------:R-:W-:-:S00]  /*b8f0*/  BRA `(.L_x_328) ;  /* 0xfffffffc00fc7947 */ /* 0x000fc0000383ffff */
[----:B------:R-:W-:-:S00]  /*b900*/  NOP ;  /* 0x0000000000007918 */ /* 0x000fc00000000000 */
[----:B------:R-:W-:-:S00]  /*b910*/  NOP ;  /* 0x0000000000007918 */ /* 0x000fc00000000000 */
[----:B------:R-:W-:-:S00]  /*b920*/  NOP ;  /* 0x0000000000007918 */ /* 0x000fc00000000000 */
[----:B------:R-:W-:-:S00]  /*b930*/  NOP ;  /* 0x0000000000007918 */ /* 0x000fc00000000000 */
[----:B------:R-:W-:-:S00]  /*b940*/  NOP ;  /* 0x0000000000007918 */ /* 0x000fc00000000000 */
[----:B------:R-:W-:-:S00]  /*b950*/  NOP ;  /* 0x0000000000007918 */ /* 0x000fc00000000000 */
[----:B------:R-:W-:-:S00]  /*b960*/  NOP ;  /* 0x0000000000007918 */ /* 0x000fc00000000000 */
[----:B------:R-:W-:-:S00]  /*b970*/  NOP ;  /* 0x0000000000007918 */ /* 0x000fc00000000000 */
.L_x_329:


//--------------------- .nv.global.init           --------------------------
	.section	.nv.global.init,"aw",@progbits
.nv.global.init:
	.type		$str$22,@object
	.size		$str$22,($str$23 - $str$22)
$str$22:
        /*0000*/ 	.byte	0x6b, 0x5f, 0x74, 0x69, 0x6c, 0x65, 0x5f, 0x63, 0x6f, 0x75, 0x6e, 0x74, 0x20, 0x3e, 0x3d, 0x20
        /*0010*/ 	.byte	0x31, 0x00
	.type		$str$23,@object
	.size		$str$23,(__unnamed_1 - $str$23)
$str$23:
        /*0012*/ 	.byte	0x2f, 0x74, 0x6d, 0x70, 0x2f, 0x63, 0x75, 0x74, 0x6c, 0x61, 0x73, 0x73, 0x5f, 0x73, 0x77, 0x65
        /*0022*/ 	.byte	0x65, 0x70, 0x5f, 0x73, 0x72, 0x63, 0x2f, 0x69, 0x6e, 0x63, 0x6c, 0x75, 0x64, 0x65, 0x2f, 0x63
        /*0032*/ 	.byte	0x75, 0x74, 0x6c, 0x61, 0x73, 0x73, 0x2f, 0x67, 0x65, 0x6d, 0x6d, 0x2f, 0x63, 0x6f, 0x6c, 0x6c
        /*0042*/ 	.byte	0x65, 0x63, 0x74, 0x69, 0x76, 0x65, 0x2f, 0x73, 0x6d, 0x39, 0x30, 0x5f, 0x6d, 0x6d, 0x61, 0x5f
        /*0052*/ 	.byte	0x74, 0x6d, 0x61, 0x5f, 0x67, 0x6d, 0x6d, 0x61, 0x5f, 0x73, 0x73, 0x5f, 0x77, 0x61, 0x72, 0x70
        /*0062*/ 	.byte	0x73, 0x70, 0x65, 0x63, 0x69, 0x61, 0x6c, 0x69, 0x7a, 0x65, 0x64, 0x2e, 0x68, 0x70, 0x70, 0x00
	.type		__unnamed_1,@object
	.size		__unnamed_1,(.L_0 - __unnamed_1)
__unnamed_1:
        /*0072*/ 	.byte	0x76, 0x6f, 0x69, 0x64, 0x20, 0x63, 0x75, 0x74, 0x6c, 0x61, 0x73, 0x73, 0x3a, 0x3a, 0x67, 0x65
        /* <DEDUP_REMOVED lines=180> */
        /*0bc2*/ 	.byte	0x5d, 0x00
.L_0:


//--------------------- .nv.shared._ZN7cutlass13device_kernelINS_4gemm6kernel13GemmUniversalIN4cute5tupleIJiiiiEEENS1_10collective13CollectiveMmaINS1_34MainloopSm90TmaGmmaWarpSpecializedILi6ENS5_IJNS4_1CILi1EEESB_SB_EEENS1_32KernelTmaWarpSpecializedPingpongEEENS5_IJNSA_ILi64EEENSA_ILi256EEESF_EEENS_10bfloat16_tENS5_IJlSB_lEEESI_SJ_NS4_8TiledMMAINS4_8MMA_AtomIJNS4_4SM904GMMA28MMA_64x256x16_F32BF16BF16_SSILNSN_5MajorE0ELSP_0ELNSN_7ScaleInE1ELSQ_1EEEEEENS4_6LayoutISC_NS5_IJNSA_ILi0EEESU_SU_EEEEENS5_IJNS4_10UnderscoreESX_SX_EEEEENS4_13SM90_TMA_LOADENS4_14ComposedLayoutINS4_7SwizzleILi3ELi4ELi3EEENS4_18smem_ptr_flag_bitsILi16EEENST_INS5_IJNSA_ILi8EEESF_EEENS5_IJSF_SB_EEEEEEEvNS4_8identityES10_S1A_vS1B_EENS_8epilogue10collective6detail29Sm90TmaWarpSpecializedAdapterINS1E_15DefaultEpilogueISI_SJ_SJ_NS1D_6thread17LinearCombinationISI_Li1EffLNS1I_9ScaleType4KindE0ELNS_15FloatRoundStyleE2ESI_EENS1_15EpilogueDefaultEEEEEvvEEEEvNT_6ParamsE --------------------------
	.section	.nv.shared._ZN7cutlass13device_kernelINS_4gemm6kernel13GemmUniversalIN4cute5tupleIJiiiiEEENS1_10collective13CollectiveMmaINS1_34MainloopSm90TmaGmmaWarpSpecializedILi6ENS5_IJNS4_1CILi1EEESB_SB_EEENS1_32KernelTmaWarpSpecializedPingpongEEENS5_IJNSA_ILi64EEENSA_ILi256EEESF_EEENS_10bfloat16_tENS5_IJlSB_lEEESI_SJ_NS4_8TiledMMAINS4_8MMA_AtomIJNS4_4SM904GMMA28MMA_64x256x16_F32BF16BF16_SSILNSN_5MajorE0ELSP_0ELNSN_7ScaleInE1ELSQ_1EEEEEENS4_6LayoutISC_NS5_IJNSA_ILi0EEESU_SU_EEEEENS5_IJNS4_10UnderscoreESX_SX_EEEEENS4_13SM90_TMA_LOADENS4_14ComposedLayoutINS4_7SwizzleILi3ELi4ELi3EEENS4_18smem_ptr_flag_bitsILi16EEENST_INS5_IJNSA_ILi8EEESF_EEENS5_IJSF_SB_EEEEEEEvNS4_8identityES10_S1A_vS1B_EENS_8epilogue10collective6detail29Sm90TmaWarpSpecializedAdapterINS1E_15DefaultEpilogueISI_SJ_SJ_NS1D_6thread17LinearCombinationISI_Li1EffLNS1I_9ScaleType4KindE0ELNS_15FloatRoundStyleE2ESI_EENS1_15EpilogueDefaultEEEEEvvEEEEvNT_6ParamsE,"aw",@nobits
	.sectionflags	@""
	.align	16
	.zero		1024


//--------------------- .nv.shared.reserved.0     --------------------------
	.section	.nv.shared.reserved.0,"aw",@nobits
	.weak		__nv_reservedSMEM_offset_0_alias
	.size		__nv_reservedSMEM_offset_0_alias, 0, 0
	.other		__nv_reservedSMEM_offset_0_alias,@"STO_CUDA_RESERVED_SHARED STV_DEFAULT"
__nv_reservedSMEM_offset_0_alias:
	.zero		0


//--------------------- .nv.global                --------------------------
	.section	.nv.global,"aw",@nobits
.nv.global:
	.type		_ZN40_INTERNAL_34be2c36_4_k_cu_e6696b8c_294794cute1_E,@object
	.size		_ZN40_INTERNAL_34be2c36_4_k_cu_e6696b8c_294794cute1_E,(_ZN40_INTERNAL_34be2c36_4_k_cu_e6696b8c_294794cuda3std3__45__cpo6cbeginE - _ZN40_INTERNAL_34be2c36_4_k_cu_e6696b8c_294794cute1_E)
_ZN40_INTERNAL_34be2c36_4_k_cu_e6696b8c_294794cute1_E:
	.zero		1
	.type		_ZN40_INTERNAL_34be2c36_4_k_cu_e6696b8c_294794cuda3std3__45__cpo6cbeginE,@object
	.size		_ZN40_INTERNAL_34be2c36_4_k_cu_e6696b8c_294794cuda3std3__45__cpo6cbeginE,(_ZN40_INTERNAL_34be2c36_4_k_cu_e6696b8c_294794cuda3std3__48in_placeE - _ZN40_INTERNAL_34be2c36_4_k_cu_e6696b8c_294794cuda3std3__45__cpo6cbeginE)
_ZN40_INTERNAL_34be2c36_4_k_cu_e6696b8c_294794cuda3std3__45__cpo6cbeginE:
	.zero		1
	.type		_ZN40_INTERNAL_34be2c36_4_k_cu_e6696b8c_294794cuda3std3__48in_placeE,@object
	.size		_ZN40_INTERNAL_34be2c36_4_k_cu_e6696b8c_294794cuda3std3__48in_placeE,(_ZN40_INTERNAL_34be2c36_4_k_cu_e6696b8c_294794cuda3std6ranges3__45__cpo9iter_moveE - _ZN40_INTERNAL_34be2c36_4_k_cu_e6696b8c_294794cuda3std3__48in_placeE)
_ZN40_INTERNAL_34be2c36_4_k_cu_e6696b8c_294794cuda3std3__48in_placeE:
	.zero		1
	.type		_ZN40_INTERNAL_34be2c36_4_k_cu_e6696b8c_294794cuda3std6ranges3__45__cpo9iter_moveE,@object
	.size		_ZN40_INTERNAL_34be2c36_4_k_cu_e6696b8c_294794cuda3std6ranges3__45__cpo9iter_moveE,(_ZN40_INTERNAL_34be2c36_4_k_cu_e6696b8c_294794cuda3std3__45__cpo5beginE - _ZN40_INTERNAL_34be2c36_4_k_cu_e6696b8c_294794cuda3std6ranges3__45__cpo9iter_moveE)
_ZN40_INTERNAL_34be2c36_4_k_cu_e6696b8c_294794cuda3std6ranges3__45__cpo9iter_moveE:
	.zero		1
	.type		_ZN40_INTERNAL_34be2c36_4_k_cu_e6696b8c_294794cuda3std3__45__cpo5beginE,@object
	.size		_ZN40_INTERNAL_34be2c36_4_k_cu_e6696b8c_294794cuda3std3__45__cpo5beginE,(_ZN40_INTERNAL_34be2c36_4_k_cu_e6696b8c_294794cuda3std3__442_GLOBAL__N__34be2c36_4_k_cu_e6696b8c_294796ignoreE - _ZN40_INTERNAL_34be2c36_4_k_cu_e6696b8c_294794cuda3std3__45__cpo5beginE)
_ZN40_INTERNAL_34be2c36_4_k_cu_e6696b8c_294794cuda3std3__45__cpo5beginE:
	.zero		1
	.type		_ZN40_INTERNAL_34be2c36_4_k_cu_e6696b8c_294794cuda3std3__442_GLOBAL__N__34be2c36_4_k_cu_e6696b8c_294796ignoreE,@object
	.size		_ZN40_INTERNAL_34be2c36_4_k_cu_e6696b8c_294794cuda3std3__442_GLOBAL__N__34be2c36_4_k_cu_e6696b8c_294796ignoreE,(_ZN40_INTERNAL_34be2c36_4_k_cu_e6696b8c_294794cute7productE - _ZN40_INTERNAL_34be2c36_4_k_cu_e6696b8c_294794cuda3std3__442_GLOBAL__N__34be2c36_4_k_cu_e6696b8c_294796ignoreE)
_ZN40_INTERNAL_34be2c36_4_k_cu_e6696b8c_294794cuda3std3__442_GLOBAL__N__34be2c36_4_k_cu_e6696b8c_294796ignoreE:
	.zero		1
	.type		_ZN40_INTERNAL_34be2c36_4_k_cu_e6696b8c_294794cute7productE,@object
	.size		_ZN40_INTERNAL_34be2c36_4_k_cu_e6696b8c_294794cute7productE,(_ZN40_INTERNAL_34be2c36_4_k_cu_e6696b8c_294794cuda3std3__45__cpo3endE - _ZN40_INTERNAL_34be2c36_4_k_cu_e6696b8c_294794cute7productE)
_ZN40_INTERNAL_34be2c36_4_k_cu_e6696b8c_294794cute7productE:
	.zero		1
	.type		_ZN40_INTERNAL_34be2c36_4_k_cu_e6696b8c_294794cuda3std3__45__cpo3endE,@object
	.size		_ZN40_INTERNAL_34be2c36_4_k_cu_e6696b8c_294794cuda3std3__45__cpo3endE,(_ZN40_INTERNAL_34be2c36_4_k_cu_e6696b8c_294794cuda3std3__419piecewise_constructE - _ZN40_INTERNAL_34be2c36_4_k_cu_e6696b8c_294794cuda3std3__45__cpo3endE)
_ZN40_INTERNAL_34be2c36_4_k_cu_e6696b8c_294794cuda3std3__45__cpo3endE:
	.zero		1
	.type		_ZN40_INTERNAL_34be2c36_4_k_cu_e6696b8c_294794cuda3std3__419piecewise_constructE,@object
	.size		_ZN40_INTERNAL_34be2c36_4_k_cu_e6696b8c_294794cuda3std3__419piecewise_constructE,(_ZN40_INTERNAL_34be2c36_4_k_cu_e6696b8c_294794cuda3std3__45__cpo4cendE - _ZN40_INTERNAL_34be2c36_4_k_cu_e6696b8c_294794cuda3std3__419piecewise_constructE)
_ZN40_INTERNAL_34be2c36_4_k_cu_e6696b8c_294794cuda3std3__419piecewise_constructE:
	.zero		1
	.type		_ZN40_INTERNAL_34be2c36_4_k_cu_e6696b8c_294794cuda3std3__45__cpo4cendE,@object
	.size		_ZN40_INTERNAL_34be2c36_4_k_cu_e6696b8c_294794cuda3std3__45__cpo4cendE,(_ZN40_INTERNAL_34be2c36_4_k_cu_e6696b8c_294794cuda3std6ranges3__45__cpo4swapE - _ZN40_INTERNAL_34be2c36_4_k_cu_e6696b8c_294794cuda3std3__45__cpo4cendE)
_ZN40_INTERNAL_34be2c36_4_k_cu_e6696b8c_294794cuda3std3__45__cpo4cendE:
	.zero		1
	.type		_ZN40_INTERNAL_34be2c36_4_k_cu_e6696b8c_294794cuda3std6ranges3__45__cpo4swapE,@object
	.size		_ZN40_INTERNAL_34be2c36_4_k_cu_e6696b8c_294794cuda3std6ranges3__45__cpo4swapE,(.L_8 - _ZN40_INTERNAL_34be2c36_4_k_cu_e6696b8c_294794cuda3std6ranges3__45__cpo4swapE)
_ZN40_INTERNAL_34be2c36_4_k_cu_e6696b8c_294794cuda3std6ranges3__45__cpo4swapE:
	.zero		1
.L_8:


//--------------------- .nv.constant0._ZN7cutlass13device_kernelINS_4gemm6kernel13GemmUniversalIN4cute5tupleIJiiiiEEENS1_10collective13CollectiveMmaINS1_34MainloopSm90TmaGmmaWarpSpecializedILi6ENS5_IJNS4_1CILi1EEESB_SB_EEENS1_32KernelTmaWarpSpecializedPingpongEEENS5_IJNSA_ILi64EEENSA_ILi256EEESF_EEENS_10bfloat16_tENS5_IJlSB_lEEESI_SJ_NS4_8TiledMMAINS4_8MMA_AtomIJNS4_4SM904GMMA28MMA_64x256x16_F32BF16BF16_SSILNSN_5MajorE0ELSP_0ELNSN_7ScaleInE1ELSQ_1EEEEEENS4_6LayoutISC_NS5_IJNSA_ILi0EEESU_SU_EEEEENS5_IJNS4_10UnderscoreESX_SX_EEEEENS4_13SM90_TMA_LOADENS4_14ComposedLayoutINS4_7SwizzleILi3ELi4ELi3EEENS4_18smem_ptr_flag_bitsILi16EEENST_INS5_IJNSA_ILi8EEESF_EEENS5_IJSF_SB_EEEEEEEvNS4_8identityES10_S1A_vS1B_EENS_8epilogue10collective6detail29Sm90TmaWarpSpecializedAdapterINS1E_15DefaultEpilogueISI_SJ_SJ_NS1D_6thread17LinearCombinationISI_Li1EffLNS1I_9ScaleType4KindE0ELNS_15FloatRoundStyleE2ESI_EENS1_15EpilogueDefaultEEEEEvvEEEEvNT_6ParamsE --------------------------
	.section	.nv.constant0._ZN7cutlass13device_kernelINS_4gemm6kernel13GemmUniversalIN4cute5tupleIJiiiiEEENS1_10collective13CollectiveMmaINS1_34MainloopSm90TmaGmmaWarpSpecializedILi6ENS5_IJNS4_1CILi1EEESB_SB_EEENS1_32KernelTmaWarpSpecializedPingpongEEENS5_IJNSA_ILi64EEENSA_ILi256EEESF_EEENS_10bfloat16_tENS5_IJlSB_lEEESI_SJ_NS4_8TiledMMAINS4_8MMA_AtomIJNS4_4SM904GMMA28MMA_64x256x16_F32BF16BF16_SSILNSN_5MajorE0ELSP_0ELNSN_7ScaleInE1ELSQ_1EEEEEENS4_6LayoutISC_NS5_IJNSA_ILi0EEESU_SU_EEEEENS5_IJNS4_10UnderscoreESX_SX_EEEEENS4_13SM90_TMA_LOADENS4_14ComposedLayoutINS4_7SwizzleILi3ELi4ELi3EEENS4_18smem_ptr_flag_bitsILi16EEENST_INS5_IJNSA_ILi8EEESF_EEENS5_IJSF_SB_EEEEEEEvNS4_8identityES10_S1A_vS1B_EENS_8epilogue10collective6detail29Sm90TmaWarpSpecializedAdapterINS1E_15DefaultEpilogueISI_SJ_SJ_NS1D_6thread17LinearCombinationISI_Li1EffLNS1I_9ScaleType4KindE0ELNS_15FloatRoundStyleE2ESI_EENS1_15EpilogueDefaultEEEEEvvEEEEvNT_6ParamsE,"a",@progbits
	.sectionflags	@""
	.align	4
.nv.constant0._ZN7cutlass13device_kernelINS_4gemm6kernel13GemmUniversalIN4cute5tupleIJiiiiEEENS1_10collective13CollectiveMmaINS1_34MainloopSm90TmaGmmaWarpSpecializedILi6ENS5_IJNS4_1CILi1EEESB_SB_EEENS1_32KernelTmaWarpSpecializedPingpongEEENS5_IJNSA_ILi64EEENSA_ILi256EEESF_EEENS_10bfloat16_tENS5_IJlSB_lEEESI_SJ_NS4_8TiledMMAINS4_8MMA_AtomIJNS4_4SM904GMMA28MMA_64x256x16_F32BF16BF16_SSILNSN_5MajorE0ELSP_0ELNSN_7ScaleInE1ELSQ_1EEEEEENS4_6LayoutISC_NS5_IJNSA_ILi0EEESU_SU_EEEEENS5_IJNS4_10UnderscoreESX_SX_EEEEENS4_13SM90_TMA_LOADENS4_14ComposedLayoutINS4_7SwizzleILi3ELi4ELi3EEENS4_18smem_ptr_flag_bitsILi16EEENST_INS5_IJNSA_ILi8EEESF_EEENS5_IJSF_SB_EEEEEEEvNS4_8identityES10_S1A_vS1B_EENS_8epilogue10collective6detail29Sm90TmaWarpSpecializedAdapterINS1E_15DefaultEpilogueISI_SJ_SJ_NS1D_6thread17LinearCombinationISI_Li1EffLNS1I_9ScaleType4KindE0ELNS_15FloatRoundStyleE2ESI_EENS1_15EpilogueDefaultEEEEEvvEEEEvNT_6ParamsE:
	.zero		1664


//--------------------- SYMBOLS --------------------------

	.type		.nv.reservedSmem.offset0,@object
	.size		.nv.reservedSmem.offset0,0x4
	.type		__assertfail,@function
